// auto-generated by cutlass_sweep.gemm — config: {"arch": "sm_90", "cluster_m": 2, "cluster_n": 1, "dtype": "e4m3", "dtype_b": "e4m3", "layout": "nt", "stages": 0, "tile_k": 64, "tile_m": 256, "tile_n": 224}
#include "cutlass/cutlass.h"
#include "cutlass/gemm/collective/collective_builder.hpp"
#include "cutlass/gemm/device/gemm_universal_adapter.h"
#include "cutlass/gemm/kernel/gemm_universal.hpp"
#include "cutlass/epilogue/collective/collective_builder.hpp"

using ElemA = cutlass::float_e4m3_t;
using ElemB = cutlass::float_e4m3_t;
using ElemCD = cutlass::float_e4m3_t;
using Acc  = float;
using TileShape    = cute::Shape<cute::_256, cute::_224, cute::_64>;
using ClusterShape = cute::Shape<cute::_2, cute::_1, cute::_1>;

using CollectiveEpilogue = typename cutlass::epilogue::collective::CollectiveBuilder<
    cutlass::arch::Sm90, cutlass::arch::OpClassTensorOp,
    TileShape, ClusterShape,
    cutlass::epilogue::collective::EpilogueTileAuto,
    Acc, Acc,
    ElemCD, cutlass::layout::RowMajor, 128 / cutlass::sizeof_bits<ElemCD>::value,
    ElemCD, cutlass::layout::RowMajor, 128 / cutlass::sizeof_bits<ElemCD>::value,
    cutlass::epilogue::collective::EpilogueScheduleAuto
  >::CollectiveOp;

using CollectiveMainloop = typename cutlass::gemm::collective::CollectiveBuilder<
    cutlass::arch::Sm90, cutlass::arch::OpClassTensorOp,
    ElemA, cutlass::layout::RowMajor, 128 / cutlass::sizeof_bits<ElemA>::value,
    ElemB, cutlass::layout::ColumnMajor, 128 / cutlass::sizeof_bits<ElemB>::value,
    Acc,
    TileShape, ClusterShape,
    cutlass::gemm::collective::StageCountAutoCarveout<static_cast<int>(sizeof(typename CollectiveEpilogue::SharedStorage))>,
    cutlass::gemm::collective::KernelScheduleAuto
  >::CollectiveOp;

using GemmKernel = cutlass::gemm::kernel::GemmUniversal<
    cute::Shape<int,int,int,int>,
    CollectiveMainloop,
    CollectiveEpilogue
>;
using Gemm = cutlass::gemm::device::GemmUniversalAdapter<GemmKernel>;

// Force the device kernel symbol into the cubin without needing a host main.
auto* _anchor = &cutlass::device_kernel<GemmKernel>;


// ===== COMPILED SASS (sm_90a) =====

	.target	sm_90a

	.elftype	@"ET_EXEC"


//--------------------- .note.nv.tkinfo           --------------------------
	.section	.note.nv.tkinfo,"",@"SHT_NOTE"
	.sectionflags	@"SHF_NOTE_NV_TKINFO"
	.tkinfo
        /*0018*/ 	.word	0x00000002
        /*0030*/ 	.string	""
        /*0030*/ 	.string	"ptxas"
        /*0030*/ 	.string	"Cuda compilation tools, release 13.0, V13.0.88"
        /*0030*/ 	.string	"Build cuda_13.0.r13.0/compiler.36424714_0"
        /*0030*/ 	.string	"-arch sm_90a -m 64 "



//--------------------- .note.nv.cuinfo           --------------------------
	.section	.note.nv.cuinfo,"",@"SHT_NOTE"
	.sectionflags	@"SHF_NOTE_NV_CUINFO"
        /*0018*/ 	.short	0x0002
        /*001a*/ 	.short	0x005a
        /*001c*/ 	.short	0x0082
	.zero		2


//--------------------- .nv.info                  --------------------------
	.section	.nv.info,"",@"SHT_CUDA_INFO"
	.align	4


	//----- nvinfo : EIATTR_REGCOUNT
	.align		4
        /*0000*/ 	.byte	0x04, 0x2f
        /*0002*/ 	.short	(.L_12 - .L_11)
	.align		4
.L_11:
        /*0004*/ 	.word	index@(_ZN7cutlass13device_kernelINS_4gemm6kernel13GemmUniversalIN4cute5tupleIJiiiiEEENS1_10collective13CollectiveMmaINS1_37MainloopSm90TmaGmmaWarpSpecializedFP8ILi7ENS5_IJNS4_1CILi2EEENSA_ILi1EEESC_EEENS1_35KernelTmaWarpSpecializedCooperativeEEENS5_IJNSA_ILi256EEENSA_ILi224EEENSA_ILi64EEEEEENS_12float_e4m3_tENS5_IJlSC_lEEESK_SL_NS4_8TiledMMAINS4_8MMA_AtomIJNS4_4SM904GMMA30MMA_64x32x32_F32E4M3E4M3_SS_TNILNSP_7ScaleInE1ELSR_1EEEEEENS4_6LayoutISD_NS5_IJSC_NSA_ILi0EEESV_EEEEENS5_IJNS4_10UnderscoreESY_SY_EEEEENS4_13SM90_TMA_LOADENS4_14ComposedLayoutINS4_7SwizzleILi2ELi4ELi3EEENS4_18smem_ptr_flag_bitsILi8EEENSU_INS5_IJNSA_ILi8EEESI_EEENS5_IJSI_SC_EEEEEEEvNS4_8identityENS4_23SM90_TMA_LOAD_MULTICASTES1B_vS1C_EENS_8epilogue10collective6detail29Sm90TmaWarpSpecializedAdapterINS1G_15DefaultEpilogueISK_SL_SL_NS1F_6thread17LinearCombinationISK_Li1EffLNS1K_9ScaleType4KindE0ELNS_15FloatRoundStyleE2ESK_EENS1_15EpilogueDefaultEEEEEvvEEEEvNT_6ParamsE)
        /*0008*/ 	.word	0x000000a8


	//----- nvinfo : EIATTR_FRAME_SIZE
	.align		4
.L_12:
        /*000c*/ 	.byte	0x04, 0x11
        /*000e*/ 	.short	(.L_14 - .L_13)
	.align		4
.L_13:
        /*0010*/ 	.word	index@(_ZN7cutlass13device_kernelINS_4gemm6kernel13GemmUniversalIN4cute5tupleIJiiiiEEENS1_10collective13CollectiveMmaINS1_37MainloopSm90TmaGmmaWarpSpecializedFP8ILi7ENS5_IJNS4_1CILi2EEENSA_ILi1EEESC_EEENS1_35KernelTmaWarpSpecializedCooperativeEEENS5_IJNSA_ILi256EEENSA_ILi224EEENSA_ILi64EEEEEENS_12float_e4m3_tENS5_IJlSC_lEEESK_SL_NS4_8TiledMMAINS4_8MMA_AtomIJNS4_4SM904GMMA30MMA_64x32x32_F32E4M3E4M3_SS_TNILNSP_7ScaleInE1ELSR_1EEEEEENS4_6LayoutISD_NS5_IJSC_NSA_ILi0EEESV_EEEEENS5_IJNS4_10UnderscoreESY_SY_EEEEENS4_13SM90_TMA_LOADENS4_14ComposedLayoutINS4_7SwizzleILi2ELi4ELi3EEENS4_18smem_ptr_flag_bitsILi8EEENSU_INS5_IJNSA_ILi8EEESI_EEENS5_IJSI_SC_EEEEEEEvNS4_8identityENS4_23SM90_TMA_LOAD_MULTICASTES1B_vS1C_EENS_8epilogue10collective6detail29Sm90TmaWarpSpecializedAdapterINS1G_15DefaultEpilogueISK_SL_SL_NS1F_6thread17LinearCombinationISK_Li1EffLNS1K_9ScaleType4KindE0ELNS_15FloatRoundStyleE2ESK_EENS1_15EpilogueDefaultEEEEEvvEEEEvNT_6ParamsE)
        /*0014*/ 	.word	0x000003f0


	//----- nvinfo : EIATTR_MIN_STACK_SIZE
	.align		4
.L_14:
        /*0018*/ 	.byte	0x04, 0x12
        /*001a*/ 	.short	(.L_16 - .L_15)
	.align		4
.L_15:
        /*001c*/ 	.word	index@(_ZN7cutlass13device_kernelINS_4gemm6kernel13GemmUniversalIN4cute5tupleIJiiiiEEENS1_10collective13CollectiveMmaINS1_37MainloopSm90TmaGmmaWarpSpecializedFP8ILi7ENS5_IJNS4_1CILi2EEENSA_ILi1EEESC_EEENS1_35KernelTmaWarpSpecializedCooperativeEEENS5_IJNSA_ILi256EEENSA_ILi224EEENSA_ILi64EEEEEENS_12float_e4m3_tENS5_IJlSC_lEEESK_SL_NS4_8TiledMMAINS4_8MMA_AtomIJNS4_4SM904GMMA30MMA_64x32x32_F32E4M3E4M3_SS_TNILNSP_7ScaleInE1ELSR_1EEEEEENS4_6LayoutISD_NS5_IJSC_NSA_ILi0EEESV_EEEEENS5_IJNS4_10UnderscoreESY_SY_EEEEENS4_13SM90_TMA_LOADENS4_14ComposedLayoutINS4_7SwizzleILi2ELi4ELi3EEENS4_18smem_ptr_flag_bitsILi8EEENSU_INS5_IJNSA_ILi8EEESI_EEENS5_IJSI_SC_EEEEEEEvNS4_8identityENS4_23SM90_TMA_LOAD_MULTICASTES1B_vS1C_EENS_8epilogue10collective6detail29Sm90TmaWarpSpecializedAdapterINS1G_15DefaultEpilogueISK_SL_SL_NS1F_6thread17LinearCombinationISK_Li1EffLNS1K_9ScaleType4KindE0ELNS_15FloatRoundStyleE2ESK_EENS1_15EpilogueDefaultEEEEEvvEEEEvNT_6ParamsE)
        /*0020*/ 	.word	0x000003f0
.L_16:


//--------------------- .nv.compat                --------------------------
	.section	.nv.compat,"",@"SHT_CUDA_COMPAT_INFO"
	.align	4
        /*0000*/ 	.byte	0x02, 0x09, 0x01, 0x00, 0x02, 0x02, 0x04, 0x00, 0x02, 0x05, 0x05, 0x00, 0x03, 0x07, 0x01, 0x01
        /*0010*/ 	.byte	0x02, 0x03, 0x01, 0x00, 0x02, 0x06, 0x01, 0x00, 0x04, 0x0b, 0x08, 0x00, 0x00, 0x00, 0x00, 0x00
        /*0020*/ 	.byte	0x00, 0x00, 0x00, 0x00


//--------------------- .nv.info._ZN7cutlass13device_kernelINS_4gemm6kernel13GemmUniversalIN4cute5tupleIJiiiiEEENS1_10collective13CollectiveMmaINS1_37MainloopSm90TmaGmmaWarpSpecializedFP8ILi7ENS5_IJNS4_1CILi2EEENSA_ILi1EEESC_EEENS1_35KernelTmaWarpSpecializedCooperativeEEENS5_IJNSA_ILi256EEENSA_ILi224EEENSA_ILi64EEEEEENS_12float_e4m3_tENS5_IJlSC_lEEESK_SL_NS4_8TiledMMAINS4_8MMA_AtomIJNS4_4SM904GMMA30MMA_64x32x32_F32E4M3E4M3_SS_TNILNSP_7ScaleInE1ELSR_1EEEEEENS4_6LayoutISD_NS5_IJSC_NSA_ILi0EEESV_EEEEENS5_IJNS4_10UnderscoreESY_SY_EEEEENS4_13SM90_TMA_LOADENS4_14ComposedLayoutINS4_7SwizzleILi2ELi4ELi3EEENS4_18smem_ptr_flag_bitsILi8EEENSU_INS5_IJNSA_ILi8EEESI_EEENS5_IJSI_SC_EEEEEEEvNS4_8identityENS4_23SM90_TMA_LOAD_MULTICASTES1B_vS1C_EENS_8epilogue10collective6detail29Sm90TmaWarpSpecializedAdapterINS1G_15DefaultEpilogueISK_SL_SL_NS1F_6thread17LinearCombinationISK_Li1EffLNS1K_9ScaleType4KindE0ELNS_15FloatRoundStyleE2ESK_EENS1_15EpilogueDefaultEEEEEvvEEEEvNT_6ParamsE --------------------------
	.section	.nv.info._ZN7cutlass13device_kernelINS_4gemm6kernel13GemmUniversalIN4cute5tupleIJiiiiEEENS1_10collective13CollectiveMmaINS1_37MainloopSm90TmaGmmaWarpSpecializedFP8ILi7ENS5_IJNS4_1CILi2EEENSA_ILi1EEESC_EEENS1_35KernelTmaWarpSpecializedCooperativeEEENS5_IJNSA_ILi256EEENSA_ILi224EEENSA_ILi64EEEEEENS_12float_e4m3_tENS5_IJlSC_lEEESK_SL_NS4_8TiledMMAINS4_8MMA_AtomIJNS4_4SM904GMMA30MMA_64x32x32_F32E4M3E4M3_SS_TNILNSP_7ScaleInE1ELSR_1EEEEEENS4_6LayoutISD_NS5_IJSC_NSA_ILi0EEESV_EEEEENS5_IJNS4_10UnderscoreESY_SY_EEEEENS4_13SM90_TMA_LOADENS4_14ComposedLayoutINS4_7SwizzleILi2ELi4ELi3EEENS4_18smem_ptr_flag_bitsILi8EEENSU_INS5_IJNSA_ILi8EEESI_EEENS5_IJSI_SC_EEEEEEEvNS4_8identityENS4_23SM90_TMA_LOAD_MULTICASTES1B_vS1C_EENS_8epilogue10collective6detail29Sm90TmaWarpSpecializedAdapterINS1G_15DefaultEpilogueISK_SL_SL_NS1F_6thread17LinearCombinationISK_Li1EffLNS1K_9ScaleType4KindE0ELNS_15FloatRoundStyleE2ESK_EENS1_15EpilogueDefaultEEEEEvvEEEEvNT_6ParamsE,"",@"SHT_CUDA_INFO"
	.sectionflags	@""
	.align	4


	//----- nvinfo : EIATTR_CUDA_API_VERSION
	.align		4
        /*0000*/ 	.byte	0x04, 0x37
        /*0002*/ 	.short	(.L_18 - .L_17)
.L_17:
        /*0004*/ 	.word	0x00000082


	//----- nvinfo : EIATTR_KPARAM_INFO
	.align		4
.L_18:
        /*0008*/ 	.byte	0x04, 0x17
        /*000a*/ 	.short	(.L_20 - .L_19)
.L_19:
        /*000c*/ 	.word	0x00000000
        /*0010*/ 	.short	0x0000
        /*0012*/ 	.short	0x0070
        /*0014*/ 	.byte	0x00, 0xf0, 0x01, 0x10


	//----- nvinfo : EIATTR_SPARSE_MMA_MASK
	.align		4
.L_20:
        /*0018*/ 	.byte	0x03, 0x50
        /*001a*/ 	.short	0x0000


	//----- nvinfo : EIATTR_MAXREG_COUNT
	.align		4
        /*001c*/ 	.byte	0x03, 0x1b
        /*001e*/ 	.short	0x00a8


	//----- nvinfo : EIATTR_NUM_BARRIERS
	.align		4
        /*0020*/ 	.byte	0x02, 0x4c
        /*0022*/ 	.byte	0x01
	.zero		1


	//----- nvinfo : EIATTR_ANNOTATIONS
	.align		4
        /*0024*/ 	.byte	0x04, 0x55
        /*0026*/ 	.short	(.L_22 - .L_21)


	//   ....[0]....
.L_21:
        /*0028*/ 	.word	0x00000001
        /*002c*/ 	.byte	0x90, 0x07, 0x00, 0x00, 0x01, 0x00, 0x00, 0x00, 0x60, 0x08, 0x00, 0x00, 0x01, 0x00, 0x00, 0x00
        /* <DEDUP_REMOVED lines=1032> */
        /*40bc*/ 	.byte	0x90, 0xf9, 0x01, 0x00


	//----- nvinfo : EIATTR_MERCURY_ISA_VERSION
	.align		4
.L_22:
        /*40c0*/ 	.byte	0x03, 0x5f
        /*40c2*/ 	.short	0x0101


	//----- nvinfo : EIATTR_INT_WARP_WIDE_INSTR_OFFSETS
	.align		4
        /*40c4*/ 	.byte	0x04, 0x31
        /*40c6*/ 	.short	(.L_24 - .L_23)


	//   ....[0]....
.L_23:
        /*40c8*/ 	.word	0x000005b0


	//   ....[1]....
        /*40cc*/ 	.word	0x000005d0


	//   ....[2]....
        /*40d0*/ 	.word	0x00000730


	//----- nvinfo : EIATTR_COOP_GROUP_MASK_REGIDS
	.align		4
.L_24:
        /*40d4*/ 	.byte	0x04, 0x29
        /*40d6*/ 	.short	(.L_26 - .L_25)


	//   ....[0]....
.L_25:
        /*40d8*/ 	.word	0xffffffff


	//   ....[1]....
        /*40dc*/ 	.word	0xffffffff


	//   ....[2]....
        /*40e0*/ 	.word	0xffffffff


	//   ....[3]....
        /*40e4*/ 	.word	0xffffffff


	//   ....[4]....
        /*40e8*/ 	.word	0xffffffff


	//   ....[5]....
        /*40ec*/ 	.word	0xffffffff


	//----- nvinfo : EIATTR_COOP_GROUP_INSTR_OFFSETS
	.align		4
.L_26:
        /*40f0*/ 	.byte	0x04, 0x28
        /*40f2*/ 	.short	(.L_28 - .L_27)


	//   ....[0]....
.L_27:
        /*40f4*/ 	.word	0x00000070


	//   ....[1]....
        /*40f8*/ 	.word	0x00000080


	//   ....[2]....
        /*40fc*/ 	.word	0x000001a0


	//   ....[3]....
        /*4100*/ 	.word	0x00000420


	//   ....[4]....
        /*4104*/ 	.word	0x000008a0


	//   ....[5]....
        /*4108*/ 	.word	0x000025f0


	//----- nvinfo : EIATTR_REG_RECONFIG
	.align		4
.L_28:
        /*410c*/ 	.byte	0x01, 0x54
	.zero		2


	//----- nvinfo : EIATTR_MBARRIER_INSTR_OFFSETS
	.align		4
        /*4110*/ 	.byte	0x04, 0x39
        /*4112*/ 	.short	(.L_30 - .L_29)


	//   ....[0]....
.L_29:
        /*4114*/ 	.word	0x00000320
        /*4118*/ 	.word	0x000000ff
        /*411c*/ 	.word	0x00000000
        /*4120*/ 	.short	0x0100
        /*4122*/ 	.byte	0x0a
	.zero		1


	//   ....[1]....
        /*4124*/ 	.word	0x00000330
        /*4128*/ 	.word	0x000000ff
        /*412c*/ 	.word	0x00000038
        /*4130*/ 	.short	0x0100
        /*4132*/ 	.byte	0x0a
	.zero		1


	//   ....[2]....
        /*4134*/ 	.word	0x00000340
        /*4138*/ 	.word	0x000000ff
        /*413c*/ 	.word	0x00000008
        /*4140*/ 	.short	0x0100
        /*4142*/ 	.byte	0x0a
	.zero		1


	//   ....[3]....
        /*4144*/ 	.word	0x00000350
        /*4148*/ 	.word	0x000000ff
        /*414c*/ 	.word	0x00000040
        /*4150*/ 	.short	0x0100
        /*4152*/ 	.byte	0x0a
	.zero		1


	//   ....[4]....
        /*4154*/ 	.word	0x00000360
        /*4158*/ 	.word	0x000000ff
        /*415c*/ 	.word	0x00000010
        /*4160*/ 	.short	0x0100
        /*4162*/ 	.byte	0x0a
	.zero		1


	//   ....[5]....
        /*4164*/ 	.word	0x00000370
        /*4168*/ 	.word	0x000000ff
        /*416c*/ 	.word	0x00000048
        /*4170*/ 	.short	0x0100
        /*4172*/ 	.byte	0x0a
	.zero		1


	//   ....[6]....
        /*4174*/ 	.word	0x00000380
        /*4178*/ 	.word	0x000000ff
        /*417c*/ 	.word	0x00000018
        /*4180*/ 	.short	0x0100
        /*4182*/ 	.byte	0x0a
	.zero		1


	//   ....[7]....
        /*4184*/ 	.word	0x00000390
        /*4188*/ 	.word	0x000000ff
        /*418c*/ 	.word	0x00000050
        /*4190*/ 	.short	0x0100
        /*4192*/ 	.byte	0x0a
	.zero		1


	//   ....[8]....
        /*4194*/ 	.word	0x000003a0
        /*4198*/ 	.word	0x000000ff
        /*419c*/ 	.word	0x00000020
        /*41a0*/ 	.short	0x0100
        /*41a2*/ 	.byte	0x0a
	.zero		1


	//   ....[9]....
        /*41a4*/ 	.word	0x000003b0
        /*41a8*/ 	.word	0x000000ff
        /*41ac*/ 	.word	0x00000058
        /*41b0*/ 	.short	0x0100
        /*41b2*/ 	.byte	0x0a
	.zero		1


	//   ....[10]....
        /*41b4*/ 	.word	0x000003c0
        /*41b8*/ 	.word	0x000000ff
        /*41bc*/ 	.word	0x00000028
        /*41c0*/ 	.short	0x0100
        /*41c2*/ 	.byte	0x0a
	.zero		1


	//   ....[11]....
        /*41c4*/ 	.word	0x000003d0
        /*41c8*/ 	.word	0x000000ff
        /*41cc*/ 	.word	0x00000060
        /*41d0*/ 	.short	0x0100
        /*41d2*/ 	.byte	0x0a
	.zero		1


	//   ....[12]....
        /*41d4*/ 	.word	0x000003e0
        /*41d8*/ 	.word	0x000000ff
        /*41dc*/ 	.word	0x00000030
        /*41e0*/ 	.short	0x0100
        /*41e2*/ 	.byte	0x0a
	.zero		1


	//   ....[13]....
        /*41e4*/ 	.word	0x000003f0
        /*41e8*/ 	.word	0x000000ff
        /*41ec*/ 	.word	0x00000068
        /*41f0*/ 	.short	0x0100
        /*41f2*/ 	.byte	0x0a
	.zero		1


	//   ....[14]....
        /*41f4*/ 	.word	0x000007c0
        /*41f8*/ 	.word	0x000000ff
        /*41fc*/ 	.word	0x00000080
        /*4200*/ 	.short	0x0100
        /*4202*/ 	.byte	0x08
	.zero		1


	//   ....[15]....
        /*4204*/ 	.word	0x00000840
        /*4208*/ 	.word	0x000000ff
        /*420c*/ 	.word	0x00000088
        /*4210*/ 	.short	0x0100
        /*4212*/ 	.byte	0x08
	.zero		1


	//   ....[16]....
        /*4214*/ 	.word	0x000029f0
        /*4218*/ 	.word	0x000000ff
        /*421c*/ 	.word	0x00000000
        /*4220*/ 	.short	0x010a
        /*4222*/ 	.byte	0x0c
	.zero		1


	//   ....[17]....
        /*4224*/ 	.word	0x00002a50
        /*4228*/ 	.word	0x000000ff
        /*422c*/ 	.word	0x00000000
        /*4230*/ 	.short	0x010a
        /*4232*/ 	.byte	0x0c
	.zero		1


	//   ....[18]....
        /*4234*/ 	.word	0x00006250
        /*4238*/ 	.word	0x000000ff
        /*423c*/ 	.word	0x00000000
        /*4240*/ 	.short	0x010a
        /*4242*/ 	.byte	0x0e
	.zero		1


	//   ....[19]....
        /*4244*/ 	.word	0x00006290
        /*4248*/ 	.word	0x000000ff
        /*424c*/ 	.word	0x00000000
        /*4250*/ 	.short	0x010a
        /*4252*/ 	.byte	0x0e
	.zero		1


	//   ....[20]....
        /*4254*/ 	.word	0x00009e70
        /*4258*/ 	.word	0x0000000d
        /*425c*/ 	.word	0x00000000
        /*4260*/ 	.short	0x0101
        /*4262*/ 	.byte	0x3f
	.zero		1


	//   ....[21]....
        /*4264*/ 	.word	0x0000cb60
        /*4268*/ 	.word	0x0000000c
        /*426c*/ 	.word	0x00000000
        /*4270*/ 	.short	0x0101
        /*4272*/ 	.byte	0x3f
	.zero		1


	//   ....[22]....
        /*4274*/ 	.word	0x0001e9d0
        /*4278*/ 	.word	0x0000000d
        /*427c*/ 	.word	0x00000038
        /*4280*/ 	.short	0x010a
        /*4282*/ 	.byte	0x3f
	.zero		1


	//   ....[23]....
        /*4284*/ 	.word	0x0001edc0
        /*4288*/ 	.word	0x00000003
        /*428c*/ 	.word	0x00000088
        /*4290*/ 	.short	0x0101
        /*4292*/ 	.byte	0x3f
	.zero		1


	//   ....[24]....
        /*4294*/ 	.word	0x0001f520
        /*4298*/ 	.word	0x00000003
        /*429c*/ 	.word	0x00000000
        /*42a0*/ 	.short	0x010a
        /*42a2*/ 	.byte	0x3f
	.zero		1


	//   ....[25]....
        /*42a4*/ 	.word	0x0001f5b0
        /*42a8*/ 	.word	0x00000003
        /*42ac*/ 	.word	0x00000000
        /*42b0*/ 	.short	0x010a
        /*42b2*/ 	.byte	0x3f
	.zero		1


	//   ....[26]....
        /*42b4*/ 	.word	0x0001f640
        /*42b8*/ 	.word	0x00000003
        /*42bc*/ 	.word	0x00000000
        /*42c0*/ 	.short	0x010a
        /*42c2*/ 	.byte	0x3f
	.zero		1


	//   ....[27]....
        /*42c4*/ 	.word	0x0001f6d0
        /*42c8*/ 	.word	0x00000003
        /*42cc*/ 	.word	0x00000000
        /*42d0*/ 	.short	0x010a
        /*42d2*/ 	.byte	0x3f
	.zero		1


	//   ....[28]....
        /*42d4*/ 	.word	0x0001f760
        /*42d8*/ 	.word	0x00000003
        /*42dc*/ 	.word	0x00000000
        /*42e0*/ 	.short	0x010a
        /*42e2*/ 	.byte	0x3f
	.zero		1


	//   ....[29]....
        /*42e4*/ 	.word	0x0001f7f0
        /*42e8*/ 	.word	0x00000003
        /*42ec*/ 	.word	0x00000000
        /*42f0*/ 	.short	0x010a
        /*42f2*/ 	.byte	0x3f
	.zero		1


	//   ....[30]....
        /*42f4*/ 	.word	0x0001f880
        /*42f8*/ 	.word	0x00000003
        /*42fc*/ 	.word	0x00000000
        /*4300*/ 	.short	0x010a
        /*4302*/ 	.byte	0x3f
	.zero		1


	//   ....[31]....
        /*4304*/ 	.word	0x0001f8f0
        /*4308*/ 	.word	0x00000003
        /*430c*/ 	.word	0x00000000
        /*4310*/ 	.short	0x010a
        /*4312*/ 	.byte	0x3f
	.zero		1


	//   ....[32]....
        /*4314*/ 	.word	0x0001f960
        /*4318*/ 	.word	0x00000000
        /*431c*/ 	.word	0x00000000
        /*4320*/ 	.short	0x010a
        /*4322*/ 	.byte	0x3f
	.zero		1


	//   ....[33]....
        /*4324*/ 	.word	0x0001fa40
        /*4328*/ 	.word	0x0000000d
        /*432c*/ 	.word	0x00000038
        /*4330*/ 	.short	0x010a
        /*4332*/ 	.byte	0x3f
	.zero		1


	//   ....[34]....
        /*4334*/ 	.word	0x0001fb10
        /*4338*/ 	.word	0x00000003
        /*433c*/ 	.word	0x00000000
        /*4340*/ 	.short	0x010a
        /*4342*/ 	.byte	0x3f
	.zero		1


	//   ....[35]....
        /*4344*/ 	.word	0x0001fb60
        /*4348*/ 	.word	0x00000003
        /*434c*/ 	.word	0x00000000
        /*4350*/ 	.short	0x010a
        /*4352*/ 	.byte	0x3f
	.zero		1


	//   ....[36]....
        /*4354*/ 	.word	0x0001fbb0
        /*4358*/ 	.word	0x00000003
        /*435c*/ 	.word	0x00000000
        /*4360*/ 	.short	0x010a
        /*4362*/ 	.byte	0x3f
	.zero		1


	//   ....[37]....
        /*4364*/ 	.word	0x0001fc00
        /*4368*/ 	.word	0x00000003
        /*436c*/ 	.word	0x00000000
        /*4370*/ 	.short	0x010a
        /*4372*/ 	.byte	0x3f
	.zero		1


	//   ....[38]....
        /*4374*/ 	.word	0x0001fc50
        /*4378*/ 	.word	0x00000003
        /*437c*/ 	.word	0x00000000
        /*4380*/ 	.short	0x010a
        /*4382*/ 	.byte	0x3f
	.zero		1


	//   ....[39]....
        /*4384*/ 	.word	0x0001fca0
        /*4388*/ 	.word	0x00000003
        /*438c*/ 	.word	0x00000000
        /*4390*/ 	.short	0x010a
        /*4392*/ 	.byte	0x3f
	.zero		1


	//----- nvinfo : EIATTR_NUM_MBARRIERS
	.align		4
.L_30:
        /*4394*/ 	.byte	0x03, 0x38
        /*4396*/ 	.short	0x0010


	//----- nvinfo : EIATTR_EXIT_INSTR_OFFSETS
	.align		4
        /*4398*/ 	.byte	0x04, 0x1c
        /*439a*/ 	.short	(.L_32 - .L_31)


	//   ....[0]....
.L_31:
        /*439c*/ 	.word	0x00000a30


	//   ....[1]....
        /*43a0*/ 	.word	0x000012d0


	//   ....[2]....
        /*43a4*/ 	.word	0x0001e0e0


	//   ....[3]....
        /*43a8*/ 	.word	0x0001e680


	//   ....[4]....
        /*43ac*/ 	.word	0x0001f8d0


	//----- nvinfo : EIATTR_MAX_THREADS
	.align		4
.L_32:
        /*43b0*/ 	.byte	0x04, 0x05
        /*43b2*/ 	.short	(.L_34 - .L_33)
.L_33:
        /*43b4*/ 	.word	0x00000180
        /*43b8*/ 	.word	0x00000001
        /*43bc*/ 	.word	0x00000001


	//----- nvinfo : EIATTR_CRS_STACK_SIZE
	.align		4
.L_34:
        /*43c0*/ 	.byte	0x04, 0x1e
        /*43c2*/ 	.short	(.L_36 - .L_35)
.L_35:
        /*43c4*/ 	.word	0x00000000


	//----- nvinfo : EIATTR_CBANK_PARAM_SIZE
	.align		4
.L_36:
        /*43c8*/ 	.byte	0x03, 0x19
        /*43ca*/ 	.short	0x0470


	//----- nvinfo : EIATTR_PARAM_CBANK
	.align		4
        /*43cc*/ 	.byte	0x04, 0x0a
        /*43ce*/ 	.short	(.L_38 - .L_37)
	.align		4
.L_37:
        /*43d0*/ 	.word	index@(.nv.constant0._ZN7cutlass13device_kernelINS_4gemm6kernel13GemmUniversalIN4cute5tupleIJiiiiEEENS1_10collective13CollectiveMmaINS1_37MainloopSm90TmaGmmaWarpSpecializedFP8ILi7ENS5_IJNS4_1CILi2EEENSA_ILi1EEESC_EEENS1_35KernelTmaWarpSpecializedCooperativeEEENS5_IJNSA_ILi256EEENSA_ILi224EEENSA_ILi64EEEEEENS_12float_e4m3_tENS5_IJlSC_lEEESK_SL_NS4_8TiledMMAINS4_8MMA_AtomIJNS4_4SM904GMMA30MMA_64x32x32_F32E4M3E4M3_SS_TNILNSP_7ScaleInE1ELSR_1EEEEEENS4_6LayoutISD_NS5_IJSC_NSA_ILi0EEESV_EEEEENS5_IJNS4_10UnderscoreESY_SY_EEEEENS4_13SM90_TMA_LOADENS4_14ComposedLayoutINS4_7SwizzleILi2ELi4ELi3EEENS4_18smem_ptr_flag_bitsILi8EEENSU_INS5_IJNSA_ILi8EEESI_EEENS5_IJSI_SC_EEEEEEEvNS4_8identityENS4_23SM90_TMA_LOAD_MULTICASTES1B_vS1C_EENS_8epilogue10collective6detail29Sm90TmaWarpSpecializedAdapterINS1G_15DefaultEpilogueISK_SL_SL_NS1F_6thread17LinearCombinationISK_Li1EffLNS1K_9ScaleType4KindE0ELNS_15FloatRoundStyleE2ESK_EENS1_15EpilogueDefaultEEEEEvvEEEEvNT_6ParamsE)
        /*43d4*/ 	.short	0x0210
        /*43d6*/ 	.short	0x0470


	//----- nvinfo : EIATTR_SW_WAR
	.align		4
.L_38:
        /*43d8*/ 	.byte	0x04, 0x36
        /*43da*/ 	.short	(.L_40 - .L_39)
.L_39:
        /*43dc*/ 	.word	0x00000008
.L_40:


//--------------------- .nv.callgraph             --------------------------
	.section	.nv.callgraph,"",@"SHT_CUDA_CALLGRAPH"
	.align	4
	.sectionentsize	8
	.align		4
        /*0000*/ 	.word	0x00000000
	.align		4
        /*0004*/ 	.word	0xffffffff
	.align		4
        /*0008*/ 	.word	0x00000000
	.align		4
        /*000c*/ 	.word	0xfffffffe
	.align		4
        /*0010*/ 	.word	0x00000000
	.align		4
        /*0014*/ 	.word	0xfffffffd
	.align		4
        /*0018*/ 	.word	0x00000000
	.align		4
        /*001c*/ 	.word	0xfffffffc


//--------------------- .nv.constant4             --------------------------
	.section	.nv.constant4,"a",@progbits
	.align	8
	.align		8
.nv.constant4:
        /*0000*/ 	.dword	_ZN40_INTERNAL_ceac04ce_4_k_cu_636b2d63_116354cuda3std3__45__cpo5beginE
	.align		8
        /*0008*/ 	.dword	_ZN40_INTERNAL_ceac04ce_4_k_cu_636b2d63_116354cuda3std3__45__cpo3endE
	.align		8
        /*0010*/ 	.dword	_ZN40_INTERNAL_ceac04ce_4_k_cu_636b2d63_116354cuda3std3__45__cpo6cbeginE
	.align		8
        /*0018*/ 	.dword	_ZN40_INTERNAL_ceac04ce_4_k_cu_636b2d63_116354cuda3std3__45__cpo4cendE
	.align		8
        /*0020*/ 	.dword	_ZN40_INTERNAL_ceac04ce_4_k_cu_636b2d63_116354cuda3std3__442_GLOBAL__N__ceac04ce_4_k_cu_636b2d63_116356ignoreE
	.align		8
        /*0028*/ 	.dword	_ZN40_INTERNAL_ceac04ce_4_k_cu_636b2d63_116354cuda3std3__419piecewise_constructE
	.align		8
        /*0030*/ 	.dword	_ZN40_INTERNAL_ceac04ce_4_k_cu_636b2d63_116354cuda3std3__48in_placeE
	.align		8
        /*0038*/ 	.dword	_ZN40_INTERNAL_ceac04ce_4_k_cu_636b2d63_116354cuda3std6ranges3__45__cpo4swapE
	.align		8
        /*0040*/ 	.dword	_ZN40_INTERNAL_ceac04ce_4_k_cu_636b2d63_116354cuda3std6ranges3__45__cpo9iter_moveE
	.align		8
        /*0048*/ 	.dword	_ZN40_INTERNAL_ceac04ce_4_k_cu_636b2d63_116354cute7productE
	.align		8
        /*0050*/ 	.dword	_ZN40_INTERNAL_ceac04ce_4_k_cu_636b2d63_116354cute1_E


//--------------------- .text._ZN7cutlass13device_kernelINS_4gemm6kernel13GemmUniversalIN4cute5tupleIJiiiiEEENS1_10collective13CollectiveMmaINS1_37MainloopSm90TmaGmmaWarpSpecializedFP8ILi7ENS5_IJNS4_1CILi2EEENSA_ILi1EEESC_EEENS1_35KernelTmaWarpSpecializedCooperativeEEENS5_IJNSA_ILi256EEENSA_ILi224EEENSA_ILi64EEEEEENS_12float_e4m3_tENS5_IJlSC_lEEESK_SL_NS4_8TiledMMAINS4_8MMA_AtomIJNS4_4SM904GMMA30MMA_64x32x32_F32E4M3E4M3_SS_TNILNSP_7ScaleInE1ELSR_1EEEEEENS4_6LayoutISD_NS5_IJSC_NSA_ILi0EEESV_EEEEENS5_IJNS4_10UnderscoreESY_SY_EEEEENS4_13SM90_TMA_LOADENS4_14ComposedLayoutINS4_7SwizzleILi2ELi4ELi3EEENS4_18smem_ptr_flag_bitsILi8EEENSU_INS5_IJNSA_ILi8EEESI_EEENS5_IJSI_SC_EEEEEEEvNS4_8identityENS4_23SM90_TMA_LOAD_MULTICASTES1B_vS1C_EENS_8epilogue10collective6detail29Sm90TmaWarpSpecializedAdapterINS1G_15DefaultEpilogueISK_SL_SL_NS1F_6thread17LinearCombinationISK_Li1EffLNS1K_9ScaleType4KindE0ELNS_15FloatRoundStyleE2ESK_EENS1_15EpilogueDefaultEEEEEvvEEEEvNT_6ParamsE --------------------------
	.section	.text._ZN7cutlass13device_kernelINS_4gemm6kernel13GemmUniversalIN4cute5tupleIJiiiiEEENS1_10collective13CollectiveMmaINS1_37MainloopSm90TmaGmmaWarpSpecializedFP8ILi7ENS5_IJNS4_1CILi2EEENSA_ILi1EEESC_EEENS1_35KernelTmaWarpSpecializedCooperativeEEENS5_IJNSA_ILi256EEENSA_ILi224EEENSA_ILi64EEEEEENS_12float_e4m3_tENS5_IJlSC_lEEESK_SL_NS4_8TiledMMAINS4_8MMA_AtomIJNS4_4SM904GMMA30MMA_64x32x32_F32E4M3E4M3_SS_TNILNSP_7ScaleInE1ELSR_1EEEEEENS4_6LayoutISD_NS5_IJSC_NSA_ILi0EEESV_EEEEENS5_IJNS4_10UnderscoreESY_SY_EEEEENS4_13SM90_TMA_LOADENS4_14ComposedLayoutINS4_7SwizzleILi2ELi4ELi3EEENS4_18smem_ptr_flag_bitsILi8EEENSU_INS5_IJNSA_ILi8EEESI_EEENS5_IJSI_SC_EEEEEEEvNS4_8identityENS4_23SM90_TMA_LOAD_MULTICASTES1B_vS1C_EENS_8epilogue10collective6detail29Sm90TmaWarpSpecializedAdapterINS1G_15DefaultEpilogueISK_SL_SL_NS1F_6thread17LinearCombinationISK_Li1EffLNS1K_9ScaleType4KindE0ELNS_15FloatRoundStyleE2ESK_EENS1_15EpilogueDefaultEEEEEvvEEEEvNT_6ParamsE,"ax",@progbits
	.align	128
.text._ZN7cutlass13device_kernelINS_4gemm6kernel13GemmUniversalIN4cute5tupleIJiiiiEEENS1_10collective13CollectiveMmaINS1_37MainloopSm90TmaGmmaWarpSpecializedFP8ILi7ENS5_IJNS4_1CILi2EEENSA_ILi1EEESC_EEENS1_35KernelTmaWarpSpecializedCooperativeEEENS5_IJNSA_ILi256EEENSA_ILi224EEENSA_ILi64EEEEEENS_12float_e4m3_tENS5_IJlSC_lEEESK_SL_NS4_8TiledMMAINS4_8MMA_AtomIJNS4_4SM904GMMA30MMA_64x32x32_F32E4M3E4M3_SS_TNILNSP_7ScaleInE1ELSR_1EEEEEENS4_6LayoutISD_NS5_IJSC_NSA_ILi0EEESV_EEEEENS5_IJNS4_10UnderscoreESY_SY_EEEEENS4_13SM90_TMA_LOADENS4_14ComposedLayoutINS4_7SwizzleILi2ELi4ELi3EEENS4_18smem_ptr_flag_bitsILi8EEENSU_INS5_IJNSA_ILi8EEESI_EEENS5_IJSI_SC_EEEEEEEvNS4_8identityENS4_23SM90_TMA_LOAD_MULTICASTES1B_vS1C_EENS_8epilogue10collective6detail29Sm90TmaWarpSpecializedAdapterINS1G_15DefaultEpilogueISK_SL_SL_NS1F_6thread17LinearCombinationISK_Li1EffLNS1K_9ScaleType4KindE0ELNS_15FloatRoundStyleE2ESK_EENS1_15EpilogueDefaultEEEEEvvEEEEvNT_6ParamsE:
        .type           _ZN7cutlass13device_kernelINS_4gemm6kernel13GemmUniversalIN4cute5tupleIJiiiiEEENS1_10collective13CollectiveMmaINS1_37MainloopSm90TmaGmmaWarpSpecializedFP8ILi7ENS5_IJNS4_1CILi2EEENSA_ILi1EEESC_EEENS1_35KernelTmaWarpSpecializedCooperativeEEENS5_IJNSA_ILi256EEENSA_ILi224EEENSA_ILi64EEEEEENS_12float_e4m3_tENS5_IJlSC_lEEESK_SL_NS4_8TiledMMAINS4_8MMA_AtomIJNS4_4SM904GMMA30MMA_64x32x32_F32E4M3E4M3_SS_TNILNSP_7ScaleInE1ELSR_1EEEEEENS4_6LayoutISD_NS5_IJSC_NSA_ILi0EEESV_EEEEENS5_IJNS4_10UnderscoreESY_SY_EEEEENS4_13SM90_TMA_LOADENS4_14ComposedLayoutINS4_7SwizzleILi2ELi4ELi3EEENS4_18smem_ptr_flag_bitsILi8EEENSU_INS5_IJNSA_ILi8EEESI_EEENS5_IJSI_SC_EEEEEEEvNS4_8identityENS4_23SM90_TMA_LOAD_MULTICASTES1B_vS1C_EENS_8epilogue10collective6detail29Sm90TmaWarpSpecializedAdapterINS1G_15DefaultEpilogueISK_SL_SL_NS1F_6thread17LinearCombinationISK_Li1EffLNS1K_9ScaleType4KindE0ELNS_15FloatRoundStyleE2ESK_EENS1_15EpilogueDefaultEEEEEvvEEEEvNT_6ParamsE,@function
        .size           _ZN7cutlass13device_kernelINS_4gemm6kernel13GemmUniversalIN4cute5tupleIJiiiiEEENS1_10collective13CollectiveMmaINS1_37MainloopSm90TmaGmmaWarpSpecializedFP8ILi7ENS5_IJNS4_1CILi2EEENSA_ILi1EEESC_EEENS1_35KernelTmaWarpSpecializedCooperativeEEENS5_IJNSA_ILi256EEENSA_ILi224EEENSA_ILi64EEEEEENS_12float_e4m3_tENS5_IJlSC_lEEESK_SL_NS4_8TiledMMAINS4_8MMA_AtomIJNS4_4SM904GMMA30MMA_64x32x32_F32E4M3E4M3_SS_TNILNSP_7ScaleInE1ELSR_1EEEEEENS4_6LayoutISD_NS5_IJSC_NSA_ILi0EEESV_EEEEENS5_IJNS4_10UnderscoreESY_SY_EEEEENS4_13SM90_TMA_LOADENS4_14ComposedLayoutINS4_7SwizzleILi2ELi4ELi3EEENS4_18smem_ptr_flag_bitsILi8EEENSU_INS5_IJNSA_ILi8EEESI_EEENS5_IJSI_SC_EEEEEEEvNS4_8identityENS4_23SM90_TMA_LOAD_MULTICASTES1B_vS1C_EENS_8epilogue10collective6detail29Sm90TmaWarpSpecializedAdapterINS1G_15DefaultEpilogueISK_SL_SL_NS1F_6thread17LinearCombinationISK_Li1EffLNS1K_9ScaleType4KindE0ELNS_15FloatRoundStyleE2ESK_EENS1_15EpilogueDefaultEEEEEvvEEEEvNT_6ParamsE,(.L_x_532 - _ZN7cutlass13device_kernelINS_4gemm6kernel13GemmUniversalIN4cute5tupleIJiiiiEEENS1_10collective13CollectiveMmaINS1_37MainloopSm90TmaGmmaWarpSpecializedFP8ILi7ENS5_IJNS4_1CILi2EEENSA_ILi1EEESC_EEENS1_35KernelTmaWarpSpecializedCooperativeEEENS5_IJNSA_ILi256EEENSA_ILi224EEENSA_ILi64EEEEEENS_12float_e4m3_tENS5_IJlSC_lEEESK_SL_NS4_8TiledMMAINS4_8MMA_AtomIJNS4_4SM904GMMA30MMA_64x32x32_F32E4M3E4M3_SS_TNILNSP_7ScaleInE1ELSR_1EEEEEENS4_6LayoutISD_NS5_IJSC_NSA_ILi0EEESV_EEEEENS5_IJNS4_10UnderscoreESY_SY_EEEEENS4_13SM90_TMA_LOADENS4_14ComposedLayoutINS4_7SwizzleILi2ELi4ELi3EEENS4_18smem_ptr_flag_bitsILi8EEENSU_INS5_IJNSA_ILi8EEESI_EEENS5_IJSI_SC_EEEEEEEvNS4_8identityENS4_23SM90_TMA_LOAD_MULTICASTES1B_vS1C_EENS_8epilogue10collective6detail29Sm90TmaWarpSpecializedAdapterINS1G_15DefaultEpilogueISK_SL_SL_NS1F_6thread17LinearCombinationISK_Li1EffLNS1K_9ScaleType4KindE0ELNS_15FloatRoundStyleE2ESK_EENS1_15EpilogueDefaultEEEEEvvEEEEvNT_6ParamsE)
        .other          _ZN7cutlass13device_kernelINS_4gemm6kernel13GemmUniversalIN4cute5tupleIJiiiiEEENS1_10collective13CollectiveMmaINS1_37MainloopSm90TmaGmmaWarpSpecializedFP8ILi7ENS5_IJNS4_1CILi2EEENSA_ILi1EEESC_EEENS1_35KernelTmaWarpSpecializedCooperativeEEENS5_IJNSA_ILi256EEENSA_ILi224EEENSA_ILi64EEEEEENS_12float_e4m3_tENS5_IJlSC_lEEESK_SL_NS4_8TiledMMAINS4_8MMA_AtomIJNS4_4SM904GMMA30MMA_64x32x32_F32E4M3E4M3_SS_TNILNSP_7ScaleInE1ELSR_1EEEEEENS4_6LayoutISD_NS5_IJSC_NSA_ILi0EEESV_EEEEENS5_IJNS4_10UnderscoreESY_SY_EEEEENS4_13SM90_TMA_LOADENS4_14ComposedLayoutINS4_7SwizzleILi2ELi4ELi3EEENS4_18smem_ptr_flag_bitsILi8EEENSU_INS5_IJNSA_ILi8EEESI_EEENS5_IJSI_SC_EEEEEEEvNS4_8identityENS4_23SM90_TMA_LOAD_MULTICASTES1B_vS1C_EENS_8epilogue10collective6detail29Sm90TmaWarpSpecializedAdapterINS1G_15DefaultEpilogueISK_SL_SL_NS1F_6thread17LinearCombinationISK_Li1EffLNS1K_9ScaleType4KindE0ELNS_15FloatRoundStyleE2ESK_EENS1_15EpilogueDefaultEEEEEvvEEEEvNT_6ParamsE,@"STO_CUDA_ENTRY STV_DEFAULT"
_ZN7cutlass13device_kernelINS_4gemm6kernel13GemmUniversalIN4cute5tupleIJiiiiEEENS1_10collective13CollectiveMmaINS1_37MainloopSm90TmaGmmaWarpSpecializedFP8ILi7ENS5_IJNS4_1CILi2EEENSA_ILi1EEESC_EEENS1_35KernelTmaWarpSpecializedCooperativeEEENS5_IJNSA_ILi256EEENSA_ILi224EEENSA_ILi64EEEEEENS_12float_e4m3_tENS5_IJlSC_lEEESK_SL_NS4_8TiledMMAINS4_8MMA_AtomIJNS4_4SM904GMMA30MMA_64x32x32_F32E4M3E4M3_SS_TNILNSP_7ScaleInE1ELSR_1EEEEEENS4_6LayoutISD_NS5_IJSC_NSA_ILi0EEESV_EEEEENS5_IJNS4_10UnderscoreESY_SY_EEEEENS4_13SM90_TMA_LOADENS4_14ComposedLayoutINS4_7SwizzleILi2ELi4ELi3EEENS4_18smem_ptr_flag_bitsILi8EEENSU_INS5_IJNSA_ILi8EEESI_EEENS5_IJSI_SC_EEEEEEEvNS4_8identityENS4_23SM90_TMA_LOAD_MULTICASTES1B_vS1C_EENS_8epilogue10collective6detail29Sm90TmaWarpSpecializedAdapterINS1G_15DefaultEpilogueISK_SL_SL_NS1F_6thread17LinearCombinationISK_Li1EffLNS1K_9ScaleType4KindE0ELNS_15FloatRoundStyleE2ESK_EENS1_15EpilogueDefaultEEEEEvvEEEEvNT_6ParamsE:
[----:B------:R-:W0:Y:S02]  /*0000*/  LDC R1, c[0x0][0x28] ;  /* 0x00000a00ff017b82 */ /* 0x000e240000000800 */
[----:B0-----:R-:W-:Y:S01]  /*0010*/  VIADD R1, R1, 0xfffffc10 ;  /* 0xfffffc1001017836 */ /* 0x001fe20000000000 */
[----:B------:R-:W0:Y:S01]  /*0020*/  S2R R4, SR_TID.X ;  /* 0x0000000000047919 */ /* 0x000e220000002100 */
[----:B------:R-:W-:Y:S01]  /*0030*/  ELECT P0, URZ, PT ;  /* 0x00000000003f782f */ /* 0x000fe20003800000 */
[----:B------:R-:W-:Y:S01]  /*0040*/  BSSY B0, `(.L_x_0) ;  /* 0x0000015000007945 */ /* 0x000fe20003800000 */
[--C-:B0-----:R-:W-:Y:S02]  /*0050*/  SHF.R.U32.HI R0, RZ, 0x5, R4.reuse ;  /* 0x00000005ff007819 */ /* 0x101fe40000011604 */
[----:B------:R-:W-:-:S03]  /*0060*/  SHF.R.U32.HI R2, RZ, 0x7, R4 ;  /* 0x00000007ff027819 */ /* 0x000fc60000011604 */
[----:B------:R-:W0:Y:S04]  /*0070*/  SHFL.IDX PT, R3, R0, RZ, 0x1f ;  /* 0x00001fff00037589 */ /* 0x000e2800000e0000 */
[----:B------:R-:W1:Y:S01]  /*0080*/  SHFL.IDX PT, R2, R2, RZ, 0x1f ;  /* 0x00001fff02027589 */ /* 0x000e6200000e0000 */
[----:B0-----:R-:W-:Y:S02]  /*0090*/  R2UR UR4, R3 ;  /* 0x00000000030472ca */ /* 0x001fe400000e0000 */
[----:B-1----:R-:W-:-:S11]  /*00a0*/  R2UR UR8, R2 ;  /* 0x00000000020872ca */ /* 0x002fd600000e0000 */
[----:B------:R-:W-:Y:S02]  /*00b0*/  USHF.R.S32.HI UR5, URZ, 0x1f, UR4 ;  /* 0x0000001f3f057899 */ /* 0x000fe40008011404 */
[----:B------:R-:W-:Y:S02]  /*00c0*/  ISETP.NE.OR P0, PT, RZ, UR4, !P0 ;  /* 0x00000004ff007c0c */ /* 0x000fe4000c705670 */
[----:B------:R-:W-:-:S04]  /*00d0*/  ULEA.HI UR5, UR5, UR4, URZ, 0x2 ;  /* 0x0000000405057291 */ /* 0x000fc8000f8f103f */
[----:B------:R-:W-:-:S04]  /*00e0*/  ULOP3.LUT UR5, UR5, 0xfffffffc, URZ, 0xc0, !UPT ;  /* 0xfffffffc05057892 */ /* 0x000fc8000f8ec03f */
[----:B------:R-:W-:-:S03]  /*00f0*/  UIADD3 UR6, UR4, -UR5, URZ ;  /* 0x8000000504067290 */ /* 0x000fc6000fffe03f */
[----:B------:R-:W-:Y:S09]  /*0100*/  @P0 BRA `(.L_x_1) ;  /* 0x0000000000200947 */ /* 0x000ff20003800000 */
[----:B------:R-:W-:Y:S02]  /*0110*/  ULDC.64 UR4, c[0x0][0x198] ;  /* 0x0000660000047ab9 */ /* 0x000fe40000000a00 */
[----:B------:R-:W-:Y:S02]  /*0120*/  UIADD3 UR10, UP0, UR4, 0xf0, URZ ;  /* 0x000000f0040a7890 */ /* 0x000fe4000ff1e03f */
[----:B------:R-:W-:Y:S02]  /*0130*/  UIADD3 UR4, UP1, UR4, 0x1f0, URZ ;  /* 0x000001f004047890 */ /* 0x000fe4000ff3e03f */
[----:B------:R-:W-:Y:S02]  /*0140*/  UIADD3.X UR11, URZ, UR5, URZ, UP0, !UPT ;  /* 0x000000053f0b7290 */ /* 0x000fe400087fe43f */
[----:B------:R-:W-:-:S07]  /*0150*/  UIADD3.X UR5, URZ, UR5, URZ, UP1, !UPT ;  /* 0x000000053f057290 */ /* 0x000fce0008ffe43f */
[----:B------:R0:W-:Y:S02]  /*0160*/  UTMACCTL.PF [UR10] ;  /* 0x000000000a0079b9 */ /* 0x0001e40008040000 */
[----:B------:R0:W-:Y:S02]  /*0170*/  UTMACCTL.PF [UR4] ;  /* 0x00000000040079b9 */ /* 0x0001e40008040000 */
[----:B0-----:R-:W-:Y:S01]  /*0180*/  NOP ;  /* 0x0000000000007918 */ /* 0x001fe20000000000 */
.L_x_1:
[----:B------:R-:W-:Y:S05]  /*0190*/  BSYNC B0 ;  /* 0x0000000000007941 */ /* 0x000fea0003800000 */
.L_x_0:
[----:B------:R-:W0:Y:S01]  /*01a0*/  SHFL.IDX PT, R3, R0, RZ, 0x1f ;  /* 0x00001fff00037589 */ /* 0x000e2200000e0000 */
[----:B------:R-:W-:Y:S01]  /*01b0*/  UISETP.NE.AND UP0, UPT, UR6, 0x3, UPT ;  /* 0x000000030600788c */ /* 0x000fe2000bf05270 */
[----:B------:R-:W-:Y:S01]  /*01c0*/  ISETP.NE.AND P1, PT, RZ, UR8, PT ;  /* 0x00000008ff007c0c */ /* 0x000fe2000bf25270 */
[----:B------:R-:W-:Y:S02]  /*01d0*/  UIADD3 UR11, UR8, -0x1, URZ ;  /* 0xffffffff080b7890 */ /* 0x000fe4000fffe03f */
[----:B------:R-:W-:Y:S02]  /*01e0*/  UISETP.EQ.OR UP0, UPT, UR6, URZ, !UP0 ;  /* 0x0000003f0600728c */ /* 0x000fe4000c702670 */
[----:B------:R-:W-:Y:S02]  /*01f0*/  UISETP.GE.U32.AND UP1, UPT, UR11, 0x2, UPT ;  /* 0x000000020b00788c */ /* 0x000fe4000bf26070 */
[----:B------:R-:W-:-:S04]  /*0200*/  UISETP.EQ.AND UP0, UPT, UR8, URZ, UP0 ;  /* 0x0000003f0800728c */ /* 0x000fc80008702270 */
[----:B------:R-:W-:-:S04]  /*0210*/  USEL UR7, URZ, 0x1, !UP0 ;  /* 0x000000013f077887 */ /* 0x000fc8000c000000 */
[----:B------:R-:W-:Y:S01]  /*0220*/  USEL UR7, UR7, 0x2, UP1 ;  /* 0x0000000207077887 */ /* 0x000fe20008800000 */
[----:B0-----:R-:W-:-:S13]  /*0230*/  ISETP.NE.AND P0, PT, R3, RZ, PT ;  /* 0x000000ff0300720c */ /* 0x001fda0003f05270 */
[----:B------:R-:W-:Y:S05]  /*0240*/  @P0 BRA `(.L_x_2) ;  /* 0x0000000000700947 */ /* 0x000fea0003800000 */
[----:B------:R-:W0:Y:S01]  /*0250*/  S2UR UR10, SR_CgaCtaId ;  /* 0x00000000000a79c3 */ /* 0x000e220000008800 */
[----:B------:R-:W-:Y:S01]  /*0260*/  UMOV UR4, 0x400 ;  /* 0x0000040000047882 */ /* 0x000fe20000000000 */
[----:B------:R-:W-:Y:S01]  /*0270*/  UMOV UR5, 0x1 ;  /* 0x0000000100057882 */ /* 0x000fe20000000000 */
[----:B------:R-:W-:Y:S01]  /*0280*/  UMOV UR8, 0x4 ;  /* 0x0000000400087882 */ /* 0x000fe20000000000 */
[----:B------:R-:W-:Y:S01]  /*0290*/  ELECT P0, URZ, PT ;  /* 0x00000000003f782f */ /* 0x000fe20003800000 */
[----:B------:R-:W-:-:S04]  /*02a0*/  UIADD3 UR8, -UR8, 0x100000, URZ ;  /* 0x0010000008087890 */ /* 0x000fc8000fffe13f */
[----:B------:R-:W-:Y:S02]  /*02b0*/  USHF.L.U32 UR9, UR8, 0xb, URZ ;  /* 0x0000000b08097899 */ /* 0x000fe4000800063f */
[----:B------:R-:W-:Y:S02]  /*02c0*/  USHF.L.U32 UR8, UR8, 0x1, URZ ;  /* 0x0000000108087899 */ /* 0x000fe4000800063f */
[----:B0-----:R-:W-:Y:S02]  /*02d0*/  ULEA UR10, UR10, UR4, 0x18 ;  /* 0x000000040a0a7291 */ /* 0x001fe4000f8ec03f */
[----:B------:R-:W-:-:S04]  /*02e0*/  UIADD3 UR4, -UR5, 0x100000, URZ ;  /* 0x0010000005047890 */ /* 0x000fc8000fffe13f */
[----:B------:R-:W-:Y:S02]  /*02f0*/  USHF.L.U32 UR5, UR4, 0xb, URZ ;  /* 0x0000000b04057899 */ /* 0x000fe4000800063f */
[----:B------:R-:W-:Y:S01]  /*0300*/  USHF.L.U32 UR4, UR4, 0x1, URZ ;  /* 0x0000000104047899 */ /* 0x000fe2000800063f */
[----:B------:R-:W0:Y:S11]  /*0310*/  FENCE.VIEW.ASYNC.S ;  /* 0x00000000000073c6 */ /* 0x000e360000000000 */
[----:B0-----:R0:W1:Y:S01]  /*0320*/  SYNCS.EXCH.64 URZ, [UR10], UR4 ;  /* 0x000000040a3f75b2 */ /* 0x0010620008000100 */
[----:B------:R0:W2:Y:S01]  /*0330*/  SYNCS.EXCH.64 URZ, [UR10+0x38], UR8 ;  /* 0x000038080a3f75b2 */ /* 0x0000a20008000100 */
[----:B------:R0:W3:Y:S01]  /*0340*/  SYNCS.EXCH.64 URZ, [UR10+0x8], UR4 ;  /* 0x000008040a3f75b2 */ /* 0x0000e20008000100 */
[----:B------:R0:W4:Y:S01]  /*0350*/  SYNCS.EXCH.64 URZ, [UR10+0x40], UR8 ;  /* 0x000040080a3f75b2 */ /* 0x0001220008000100 */
[----:B------:R0:W0:Y:S01]  /*0360*/  SYNCS.EXCH.64 URZ, [UR10+0x10], UR4 ;  /* 0x000010040a3f75b2 */ /* 0x0000220008000100 */
        /* <DEDUP_REMOVED lines=9> */
[----:B------:R-:W-:Y:S01]  /*0400*/  NOP ;  /* 0x0000000000007918 */ /* 0x000fe20000000000 */
.L_x_2:
[----:B------:R-:W-:Y:S01]  /*0410*/  SHF.R.S32.HI R2, RZ, 0x1f, R4 ;  /* 0x0000001fff027819 */ /* 0x000fe20000011404 */
[----:B------:R-:W5:Y:S01]  /*0420*/  SHFL.IDX PT, R0, R0, RZ, 0x1f ;  /* 0x00001fff00007589 */ /* 0x000f6200000e0000 */
[----:B0-----:R-:W0:Y:S01]  /*0430*/  S2UR UR10, SR_CTAID.X ;  /* 0x00000000000a79c3 */ /* 0x001e220000002500 */
[----:B------:R-:W-:Y:S02]  /*0440*/  ELECT P0, URZ, PT ;  /* 0x00000000003f782f */ /* 0x000fe40003800000 */
[----:B------:R-:W-:Y:S01]  /*0450*/  LEA.HI R2, R2, R4, RZ, 0x7 ;  /* 0x0000000402027211 */ /* 0x000fe200078f38ff */
[----:B------:R-:W-:Y:S01]  /*0460*/  ULDC UR4, c[0x0][0x150] ;  /* 0x0000540000047ab9 */ /* 0x000fe20000000800 */
[----:B------:R-:W-:Y:S01]  /*0470*/  SHF.R.S32.HI R6, RZ, 0x1f, R3 ;  /* 0x0000001fff067819 */ /* 0x000fe20000011403 */
[----:B------:R-:W-:Y:S01]  /*0480*/  NOP ;  /* 0x0000000000007918 */ /* 0x000fe20000000000 */
[----:B------:R-:W-:Y:S01]  /*0490*/  LOP3.LUT R2, R2, 0xffffff80, RZ, 0xc0, !PT ;  /* 0xffffff8002027812 */ /* 0x000fe200078ec0ff */
[----:B------:R-:W-:Y:S01]  /*04a0*/  NOP ;  /* 0x0000000000007918 */ /* 0x000fe20000000000 */
[----:B------:R-:W-:Y:S01]  /*04b0*/  LEA.HI R6, R6, R3, RZ, 0x2 ;  /* 0x0000000306067211 */ /* 0x000fe200078f10ff */
[----:B------:R-:W1:Y:S02]  /*04c0*/  LDC R8, c[0x0][0x144] ;  /* 0x00005100ff087b82 */ /* 0x000e640000000800 */
[----:B------:R-:W-:Y:S01]  /*04d0*/  IMAD.IADD R4, R4, 0x1, -R2 ;  /* 0x0000000104047824 */ /* 0x000fe200078e0a02 */
[----:B------:R-:W-:Y:S01]  /*04e0*/  LOP3.LUT R6, R6, 0x3ffffffc, RZ, 0xc0, !PT ;  /* 0x3ffffffc06067812 */ /* 0x000fe200078ec0ff */
[----:B------:R-:W2:Y:S03]  /*04f0*/  S2R R2, SR_CTAID.Y ;  /* 0x0000000000027919 */ /* 0x000ea60000002600 */
[----:B------:R-:W-:Y:S01]  /*0500*/  SHF.R.S32.HI R5, RZ, 0x1f, R4 ;  /* 0x0000001fff057819 */ /* 0x000fe20000011404 */
[----:B------:R-:W-:Y:S01]  /*0510*/  IMAD.IADD R6, R3, 0x1, -R6 ;  /* 0x0000000103067824 */ /* 0x000fe200078e0a06 */
[----:B------:R-:W3:Y:S02]  /*0520*/  LDC R13, c[0x0][0x148] ;  /* 0x00005200ff0d7b82 */ /* 0x000ee40000000800 */
[----:B------:R-:W-:-:S02]  /*0530*/  LEA.HI R5, R5, R4, RZ, 0x3 ;  /* 0x0000000405057211 */ /* 0x000fc400078f18ff */
[----:B-----5:R-:W-:Y:S02]  /*0540*/  ISETP.NE.OR P0, PT, R0, RZ, !P0 ;  /* 0x000000ff0000720c */ /* 0x020fe40004705670 */
[--C-:B------:R-:W-:Y:S02]  /*0550*/  SHF.R.S32.HI R0, RZ, 0x3, R5.reuse ;  /* 0x00000003ff007819 */ /* 0x100fe40000011405 */
[----:B------:R-:W-:Y:S02]  /*0560*/  SHF.R.S32.HI R5, RZ, 0x1f, R5 ;  /* 0x0000001fff057819 */ /* 0x000fe40000011405 */
[----:B0-----:R-:W-:Y:S02]  /*0570*/  I2FP.F32.U32 R7, UR10 ;  /* 0x0000000a00077c45 */ /* 0x001fe40008201000 */
[----:B------:R-:W-:-:S03]  /*0580*/  LEA.HI R5, R5, R0, RZ, 0x2 ;  /* 0x0000000005057211 */ /* 0x000fc600078f10ff */
[----:B------:R-:W-:Y:S01]  /*0590*/  FMUL R7, R7, UR4 ;  /* 0x0000000407077c20 */ /* 0x000fe20008400000 */
[----:B------:R-:W-:Y:S01]  /*05a0*/  LOP3.LUT R5, R5, 0xfffffffc, RZ, 0xc0, !PT ;  /* 0xfffffffc05057812 */ /* 0x000fe200078ec0ff */
[----:B------:R-:W-:Y:S01]  /*05b0*/  VOTEU.ALL UP0, P0 ;  /* 0x00000000003f7886 */ /* 0x000fe20000000000 */
[----:B------:R-:W-:Y:S01]  /*05c0*/  ULDC UR4, c[0x0][0x154] ;  /* 0x0000550000047ab9 */ /* 0x000fe20000000800 */
[----:B------:R-:W-:Y:S02]  /*05d0*/  VOTEU.ALL UP1, P0 ;  /* 0x00000000003f7886 */ /* 0x000fe40000020000 */
[----:B------:R-:W0:Y:S01]  /*05e0*/  F2I.U32.TRUNC.NTZ R7, R7 ;  /* 0x0000000700077305 */ /* 0x000e22000020f000 */
[----:B------:R-:W-:Y:S01]  /*05f0*/  IMAD.IADD R5, R0, 0x1, -R5 ;  /* 0x0000000100057824 */ /* 0x000fe200078e0a05 */
[----:B------:R-:W5:Y:S01]  /*0600*/  @!UP0 S2UR UR9, SR_CgaCtaId ;  /* 0x00000000000989c3 */ /* 0x000f620000008800 */
[----:B------:R-:W-:Y:S02]  /*0610*/  @!UP0 UMOV UR8, 0x400 ;  /* 0x0000040000088882 */ /* 0x000fe40000000000 */
[----:B------:R-:W-:Y:S01]  /*0620*/  IMAD R5, R6, 0x4, R5 ;  /* 0x0000000406057824 */ /* 0x000fe200078e0205 */
[----:B--2---:R-:W-:-:S04]  /*0630*/  I2FP.F32.U32 R6, R2 ;  /* 0x0000000200067245 */ /* 0x004fc80000201000 */
[----:B------:R-:W-:Y:S01]  /*0640*/  LEA.HI R0, R5, R5, RZ, 0x1 ;  /* 0x0000000505007211 */ /* 0x000fe200078f08ff */
[----:B------:R-:W-:Y:S01]  /*0650*/  FMUL R6, R6, UR4 ;  /* 0x0000000406067c20 */ /* 0x000fe20008400000 */
[----:B------:R-:W-:Y:S02]  /*0660*/  UMOV UR4, 0x20 ;  /* 0x0000002000047882 */ /* 0x000fe40000000000 */
[----:B------:R-:W-:Y:S01]  /*0670*/  LOP3.LUT R0, R0, 0xfffffffe, RZ, 0xc0, !PT ;  /* 0xfffffffe00007812 */ /* 0x000fe200078ec0ff */
[----:B0-----:R-:W-:Y:S01]  /*0680*/  IMAD.MOV R11, RZ, RZ, -R7 ;  /* 0x000000ffff0b7224 */ /* 0x001fe200078e0a07 */
[----:B------:R-:W-:-:S04]  /*0690*/  @!UP0 UIADD3 UR4, -UR4, 0x100000, URZ ;  /* 0x0010000004048890 */ /* 0x000fc8000fffe13f */
[----:B------:R-:W-:Y:S02]  /*06a0*/  @!UP0 USHF.L.U32 UR5, UR4, 0xb, URZ ;  /* 0x0000000b04058899 */ /* 0x000fe4000800063f */
[----:B------:R-:W-:Y:S01]  /*06b0*/  @!UP0 USHF.L.U32 UR4, UR4, 0x1, URZ ;  /* 0x0000000104048899 */ /* 0x000fe2000800063f */
[----:B------:R-:W0:Y:S01]  /*06c0*/  F2I.U32.TRUNC.NTZ R6, R6 ;  /* 0x0000000600067305 */ /* 0x000e22000020f000 */
[----:B------:R-:W2:Y:S01]  /*06d0*/  LDC R7, c[0x0][0x140] ;  /* 0x00005000ff077b82 */ /* 0x000ea20000000800 */
[----:B-1----:R-:W-:Y:S02]  /*06e0*/  IMAD R11, R8, R11, UR10 ;  /* 0x0000000a080b7e24 */ /* 0x002fe4000f8e020b */
[----:B------:R-:W-:-:S05]  /*06f0*/  IMAD.IADD R0, R5, 0x1, -R0 ;  /* 0x0000000105007824 */ /* 0x000fca00078e0a00 */
[----:B------:R-:W-:Y:S01]  /*0700*/  ISETP.NE.AND P2, PT, R0, R11, PT ;  /* 0x0000000b0000720c */ /* 0x000fe20003f45270 */
[C---:B------:R-:W-:Y:S01]  /*0710*/  IMAD.SHL.U32 R0, R5.reuse, 0x4, RZ ;  /* 0x0000000405007824 */ /* 0x040fe200078e00ff */
[----:B-----5:R-:W-:Y:S01]  /*0720*/  @!UP0 ULEA UR8, UR9, UR8, 0x18 ;  /* 0x0000000809088291 */ /* 0x020fe2000f8ec03f */
[----:B------:R-:W-:Y:S01]  /*0730*/  VOTEU.ALL UP0, P0 ;  /* 0x00000000003f7886 */ /* 0x000fe20000000000 */
[----:B------:R-:W-:Y:S01]  /*0740*/  LOP3.LUT P0, RZ, R4, 0x7, RZ, 0xc0, !PT ;  /* 0x0000000704ff7812 */ /* 0x000fe2000780c0ff */
[----:B0-----:R-:W-:Y:S01]  /*0750*/  IMAD.MOV R12, RZ, RZ, -R6 ;  /* 0x000000ffff0c7224 */ /* 0x001fe200078e0a06 */
[----:B------:R-:W-:-:S03]  /*0760*/  LOP3.LUT R9, R5, 0xc, R0, 0x78, !PT ;  /* 0x0000000c05097812 */ /* 0x000fc600078e7800 */
[----:B---3--:R-:W-:Y:S01]  /*0770*/  IMAD R5, R13, R12, R2 ;  /* 0x0000000c0d057224 */ /* 0x008fe200078e0202 */
[C---:B------:R-:W-:Y:S01]  /*0780*/  ISETP.LT.U32.AND P0, PT, R9.reuse, 0x2, !P0 ;  /* 0x000000020900780c */ /* 0x040fe20004701070 */
[----:B------:R0:W-:Y:S02]  /*0790*/  STL [R1+0x358], R9 ;  /* 0x0003580901007387 */ /* 0x0001e40000100800 */
[----:B------:R-:W-:Y:S02]  /*07a0*/  @P2 LEA.HI R0, R9, R9, RZ, 0x1 ;  /* 0x0000000909002211 */ /* 0x000fe400078f08ff */
[----:B------:R-:W1:Y:S02]  /*07b0*/  FENCE.VIEW.ASYNC.S ;  /* 0x00000000000073c6 */ /* 0x000e640000000000 */
[----:B-1----:R0:W1:Y:S01]  /*07c0*/  @!UP0 SYNCS.EXCH.64 URZ, [UR8+0x80], UR4 ;  /* 0x00008004083f85b2 */ /* 0x0020620008000100 */
[----:B--2---:R-:W-:Y:S02]  /*07d0*/  ISETP.EQ.U32.AND P5, PT, R7, 0x1, PT ;  /* 0x000000010700780c */ /* 0x004fe40003fa2070 */
[----:B------:R-:W-:-:S04]  /*07e0*/  @P2 SHF.R.S32.HI R0, RZ, 0x1, R0 ;  /* 0x00000001ff002819 */ /* 0x000fc80000011400 */
[----:B------:R-:W-:Y:S01]  /*07f0*/  @P2 ISETP.NE.AND P3, PT, R0, R5, PT ;  /* 0x000000050000220c */ /* 0x000fe20003f65270 */
[----:B------:R-:W-:Y:S01]  /*0800*/  IMAD.MOV.U32 R0, RZ, RZ, 0x1 ;  /* 0x00000001ff007424 */ /* 0x000fe200078e00ff */
[----:B------:R-:W-:Y:S02]  /*0810*/  SEL R5, RZ, 0x1, !P0 ;  /* 0x00000001ff057807 */ /* 0x000fe40004000000 */
[----:B------:R-:W-:-:S04]  /*0820*/  @P2 SEL R0, RZ, 0x1, P3 ;  /* 0x00000001ff002807 */ /* 0x000fc80001800000 */
[----:B------:R-:W-:Y:S01]  /*0830*/  LOP3.LUT R0, R0, R5, RZ, 0xc0, !PT ;  /* 0x0000000500007212 */ /* 0x000fe200078ec0ff */
[----:B------:R0:W2:Y:S01]  /*0840*/  @!UP1 SYNCS.EXCH.64 URZ, [UR8+0x88], UR4 ;  /* 0x00008804083f95b2 */ /* 0x0000a20008000100 */
[----:B------:R-:W-:-:S03]  /*0850*/  NOP ;  /* 0x0000000000007918 */ /* 0x000fc60000000000 */
[----:B------:R0:W-:Y:S01]  /*0860*/  STL [R1+0x354], R0 ;  /* 0x0003540001007387 */ /* 0x0001e20000100800 */
[----:B-1----:R-:W-:Y:S05]  /*0870*/  @!P5 BRA `(.L_x_3) ;  /* 0x000000000008d947 */ /* 0x002fea0003800000 */
[----:B--2-4-:R-:W-:Y:S01]  /*0880*/  UCGABAR_ARV ;  /* 0x00000000000079c7 */ /* 0x014fe20008000000 */
[----:B------:R-:W-:Y:S05]  /*0890*/  BRA `(.L_x_4) ;  /* 0x0000000000047947 */ /* 0x000fea0003800000 */
.L_x_3:
[----:B--2-4-:R-:W-:Y:S01]  /*08a0*/  NOP ;  /* 0x0000000000007918 */ /* 0x014fe20000000000 */
.L_x_4:
[----:B0-----:R-:W0:Y:S01]  /*08b0*/  LDC R0, c[0x0][0x65c] ;  /* 0x00019700ff007b82 */ /* 0x001e220000000800 */
[----:B------:R-:W-:Y:S02]  /*08c0*/  IMAD.U32 R4, RZ, RZ, UR10 ;  /* 0x0000000aff047e24 */ /* 0x000fe4000f8e00ff */
[----:B------:R-:W-:Y:S01]  /*08d0*/  IMAD.MOV.U32 R5, RZ, RZ, RZ ;  /* 0x000000ffff057224 */ /* 0x000fe200078e00ff */
[----:B0-----:R-:W-:-:S13]  /*08e0*/  ISETP.NE.AND P4, PT, R0, 0x1, PT ;  /* 0x000000010000780c */ /* 0x001fda0003f85270 */
[----:B------:R-:W0:Y:S01]  /*08f0*/  @P4 LDC R7, c[0x0][0x10] ;  /* 0x00000400ff074b82 */ /* 0x000e220000000800 */
[----:B------:R-:W-:Y:S02]  /*0900*/  @P4 IMAD.MOV.U32 R3, RZ, RZ, RZ ;  /* 0x000000ffff034224 */ /* 0x000fe400078e00ff */
[----:B------:R-:W-:-:S05]  /*0910*/  @P4 IMAD.MOV.U32 R15, RZ, RZ, RZ ;  /* 0x000000ffff0f4224 */ /* 0x000fca00078e00ff */
[----:B------:R-:W1:Y:S01]  /*0920*/  @!P4 LDC R9, c[0x0][0xc] ;  /* 0x00000300ff09cb82 */ /* 0x000e620000000800 */
[----:B0-----:R-:W-:-:S04]  /*0930*/  @P4 IMAD.WIDE.U32 R6, R7, UR10, R2 ;  /* 0x0000000a07064c25 */ /* 0x001fc8000f8e0002 */
[----:B------:R-:W-:Y:S02]  /*0940*/  @P4 IMAD.MOV.U32 R8, RZ, RZ, R6 ;  /* 0x000000ffff084224 */ /* 0x000fe400078e0006 */
[----:B------:R-:W-:Y:S02]  /*0950*/  @P4 IMAD.IADD R16, R7, 0x1, R15 ;  /* 0x0000000107104824 */ /* 0x000fe400078e020f */
[----:B-1----:R-:W-:-:S04]  /*0960*/  @!P4 IMAD.WIDE.U32 R4, R2, R9, R4 ;  /* 0x000000090204c225 */ /* 0x002fc800078e0004 */
[----:B------:R-:W-:Y:S02]  /*0970*/  @!P4 IMAD.MOV.U32 R8, RZ, RZ, R4 ;  /* 0x000000ffff08c224 */ /* 0x000fe400078e0004 */
[----:B------:R-:W-:-:S03]  /*0980*/  @!P4 IMAD.MOV.U32 R16, RZ, RZ, R5 ;  /* 0x000000ffff10c224 */ /* 0x000fc600078e0005 */
[----:B------:R0:W-:Y:S04]  /*0990*/  STL [R1+0x360], R8 ;  /* 0x0003600801007387 */ /* 0x0001e80000100800 */
[----:B------:R0:W-:Y:S01]  /*09a0*/  STL [R1+0x35c], R16 ;  /* 0x00035c1001007387 */ /* 0x0001e20000100800 */
[----:B------:R-:W-:Y:S05]  /*09b0*/  @!P5 BRA `(.L_x_5) ;  /* 0x00000000000cd947 */ /* 0x000fea0003800000 */
[----:B------:R-:W-:Y:S01]  /*09c0*/  UCGABAR_WAIT ;  /* 0x0000000000007dc7 */ /* 0x000fe20008000000 */
[----:B------:R-:W-:Y:S01]  /*09d0*/  CCTL.IVALL ;  /* 0x00000000ff00798f */ /* 0x000fe20002000000 */
[----:B------:R-:W-:Y:S05]  /*09e0*/  BRA `(.L_x_6) ;  /* 0x0000000000047947 */ /* 0x000fea0003800000 */
.L_x_5:
[----:B------:R-:W-:Y:S06]  /*09f0*/  BAR.SYNC.DEFER_BLOCKING 0x0 ;  /* 0x0000000000007b1d */ /* 0x000fec0000010000 */
.L_x_6:
[----:B------:R-:W-:Y:S05]  /*0a00*/  @!P1 BRA `(.L_x_7) ;  /* 0x000001d400b89947 */ /* 0x000fea0003800000 */
[----:B------:R-:W-:-:S06]  /*0a10*/  UISETP.GT.U32.AND UP0, UPT, UR11, 0x1, UPT ;  /* 0x000000010b00788c */ /* 0x000fcc000bf04070 */
[----:B------:R-:W-:-:S13]  /*0a20*/  PLOP3.LUT P0, PT, PT, PT, UP0, 0x80, 0x0 ;  /* 0x000000000000781c */ /* 0x000fda0003f0f008 */
[----:B------:R-:W-:Y:S05]  /*0a30*/  @P0 EXIT ;  /* 0x000000000000094d */ /* 0x000fea0003800000 */
[----:B------:R-:W-:Y:S01]  /*0a40*/  IMAD.MOV.U32 R5, RZ, RZ, -0x1 ;  /* 0xffffffffff057424 */ /* 0x000fe200078e00ff */
[----:B------:R-:W-:Y:S01]  /*0a50*/  ULDC.64 UR4, c[0x0][0x650] ;  /* 0x0001940000047ab9 */ /* 0x000fe20000000a00 */
[----:B------:R-:W-:Y:S01]  /*0a60*/  IMAD.MOV.U32 R4, RZ, RZ, -0x1 ;  /* 0xffffffffff047424 */ /* 0x000fe200078e00ff */
[----:B------:R-:W-:Y:S01]  /*0a70*/  ISETP.GE.U32.AND P0, PT, R8, UR4, PT ;  /* 0x0000000408007c0c */ /* 0x000fe2000bf06070 */
[----:B------:R-:W-:Y:S01]  /*0a80*/  UMOV UR42, 0xffffffff ;  /* 0xffffffff002a7882 */ /* 0x000fe20000000000 */
[----:B------:R1:W-:Y:S01]  /*0a90*/  STL [R1+0x368], R5 ;  /* 0x0003680501007387 */ /* 0x0003e20000100800 */
[----:B------:R-:W-:Y:S02]  /*0aa0*/  PRMT R0, RZ, 0x7610, R0 ;  /* 0x00007610ff007816 */ /* 0x000fe40000000000 */
[----:B------:R-:W-:Y:S01]  /*0ab0*/  ISETP.GE.U32.AND.EX P0, PT, R16, UR5, PT, P0 ;  /* 0x0000000510007c0c */ /* 0x000fe2000bf06100 */
[----:B------:R1:W-:-:S12]  /*0ac0*/  STL [R1+0x364], R4 ;  /* 0x0003640401007387 */ /* 0x0003d80000100800 */
[----:B-1----:R-:W-:Y:S05]  /*0ad0*/  @P0 BRA `(.L_x_8) ;  /* 0x00000004003c0947 */ /* 0x002fea0003800000 */
[----:B------:R-:W-:Y:S01]  /*0ae0*/  ULDC.64 UR14, c[0x0][0x628] ;  /* 0x00018a00000e7ab9 */ /* 0x000fe20000000a00 */
[----:B------:R-:W1:Y:S01]  /*0af0*/  LDC.64 R6, c[0x0][0x620] ;  /* 0x00018800ff067b82 */ /* 0x000e620000000a00 */
[----:B------:R-:W-:Y:S01]  /*0b00*/  ISETP.NE.U32.AND P0, PT, RZ, UR14, PT ;  /* 0x0000000eff007c0c */ /* 0x000fe2000bf05070 */
[----:B------:R-:W-:Y:S01]  /*0b10*/  ULDC UR13, c[0x0][0x630] ;  /* 0x00018c00000d7ab9 */ /* 0x000fe20000000800 */
[----:B------:R-:W-:Y:S02]  /*0b20*/  R2UR UR4, R8 ;  /* 0x00000000080472ca */ /* 0x000fe400000e0000 */
[----:B------:R-:W-:Y:S02]  /*0b30*/  ISETP.NE.AND.EX P0, PT, RZ, UR15, PT, P0 ;  /* 0x0000000fff007c0c */ /* 0x000fe4000bf05300 */
[----:B------:R-:W-:-:S11]  /*0b40*/  R2UR UR5, R16 ;  /* 0x00000000100572ca */ /* 0x000fd600000e0000 */
[----:B------:R-:W-:Y:S05]  /*0b50*/  @!P0 BRA `(.L_x_9) ;  /* 0x0000000000308947 */ /* 0x000fea0003800000 */
[----:B------:R-:W-:Y:S01]  /*0b60*/  R2UR UR4, R8 ;  /* 0x00000000080472ca */ /* 0x000fe200000e0000 */
[----:B------:R-:W-:Y:S01]  /*0b70*/  ULDC UR6, c[0x0][0x634] ;  /* 0x00018d0000067ab9 */ /* 0x000fe20000000800 */
[----:B------:R-:W-:-:S11]  /*0b80*/  R2UR UR12, R16 ;  /* 0x00000000100c72ca */ /* 0x000fd600000e0000 */
[----:B------:R-:W-:-:S04]  /*0b90*/  UIADD3 UR6, UP0, UR4, UR6, URZ ;  /* 0x0000000604067290 */ /* 0x000fc8000ff1e03f */
[----:B------:R-:W-:-:S04]  /*0ba0*/  UIADD3.X UR12, URZ, UR12, URZ, UP0, !UPT ;  /* 0x0000000c3f0c7290 */ /* 0x000fc800087fe43f */
[----:B------:R-:W-:-:S04]  /*0bb0*/  UIMAD.WIDE.U32 UR4, UR12, UR14, URZ ;  /* 0x0000000e0c0472a5 */ /* 0x000fc8000f8e003f */
[----:B------:R-:W-:Y:S02]  /*0bc0*/  UIMAD.WIDE.U32 UR8, UP0, UR6, UR15, UR4 ;  /* 0x0000000f060872a5 */ /* 0x000fe4000f800004 */
[----:B------:R-:W-:Y:S02]  /*0bd0*/  UIMAD.WIDE.U32 UR4, UR6, UR14, URZ ;  /* 0x0000000e060472a5 */ /* 0x000fe4000f8e003f */
[----:B------:R-:W-:Y:S02]  /*0be0*/  UIADD3.X UR11, URZ, URZ, URZ, UP0, !UPT ;  /* 0x0000003f3f0b7290 */ /* 0x000fe400087fe43f */
[----:B------:R-:W-:Y:S01]  /*0bf0*/  UIADD3 URZ, UP0, UR5, UR8, URZ ;  /* 0x00000008053f7290 */ /* 0x000fe2000ff1e03f */
[----:B------:R-:W-:-:S03]  /*0c00*/  UMOV UR10, UR9 ;  /* 0x00000009000a7c82 */ /* 0x000fc60008000000 */
[----:B------:R-:W-:-:S12]  /*0c10*/  UIMAD.WIDE.U32.X UR4, UR12, UR15, UR10, UP0 ;  /* 0x0000000f0c0472a5 */ /* 0x000fd800080e040a */
.L_x_9:
[----:B------:R-:W-:Y:S01]  /*0c20*/  USHF.R.U64 UR42, UR4, UR13, UR5 ;  /* 0x0000000d042a7299 */ /* 0x000fe20008001205 */
[----:B------:R-:W2:Y:S01]  /*0c30*/  LDC.64 R20, c[0x0][0x640] ;  /* 0x00019000ff147b82 */ /* 0x000ea20000000a00 */
[----:B------:R-:W-:Y:S01]  /*0c40*/  USHF.R.U32.HI UR4, URZ, UR13, UR5 ;  /* 0x0000000d3f047299 */ /* 0x000fe20008011605 */
[----:B------:R-:W-:Y:S02]  /*0c50*/  IMAD.MOV.U32 R4, RZ, RZ, R8 ;  /* 0x000000ffff047224 */ /* 0x000fe400078e0008 */
[----:B------:R-:W-:Y:S01]  /*0c60*/  IMAD R12, R13, R12, R2 ;  /* 0x0000000c0d0c7224 */ /* 0x000fe200078e0202 */
[----:B------:R-:W-:Y:S01]  /*0c70*/  IADD3 R3, P0, RZ, -UR42, RZ ;  /* 0x8000002aff037c10 */ /* 0x000fe2000ff1e0ff */
[----:B------:R-:W-:Y:S02]  /*0c80*/  IMAD.MOV.U32 R13, RZ, RZ, 0x1 ;  /* 0x00000001ff0d7424 */ /* 0x000fe400078e00ff */
[----:B------:R-:W3:Y:S02]  /*0c90*/  LDC R10, c[0x0][0x618] ;  /* 0x00018600ff0a7b82 */ /* 0x000ee40000000800 */
[----:B------:R-:W-:-:S04]  /*0ca0*/  IMAD.X R5, RZ, RZ, ~UR4, P0 ;  /* 0x80000004ff057e24 */ /* 0x000fc800080e06ff */
[-C--:B-1----:R-:W-:Y:S02]  /*0cb0*/  IMAD R0, R5, R6.reuse, RZ ;  /* 0x0000000605007224 */ /* 0x082fe400078e02ff */
[----:B------:R-:W1:Y:S01]  /*0cc0*/  LDC R14, c[0x0][0x608] ;  /* 0x00018200ff0e7b82 */ /* 0x000e620000000800 */
[----:B------:R-:W-:Y:S02]  /*0cd0*/  IMAD.MOV.U32 R5, RZ, RZ, R16 ;  /* 0x000000ffff057224 */ /* 0x000fe400078e0010 */
[----:B------:R-:W-:-:S05]  /*0ce0*/  IMAD.WIDE.U32 R4, R3, R6, R4 ;  /* 0x0000000603047225 */ /* 0x000fca00078e0004 */
[----:B------:R-:W4:Y:S01]  /*0cf0*/  LDC R18, c[0x0][0x658] ;  /* 0x00019600ff127b82 */ /* 0x000f220000000800 */
[----:B------:R-:W-:Y:S01]  /*0d00*/  IMAD R3, R3, R7, R0 ;  /* 0x0000000703037224 */ /* 0x000fe200078e0200 */
[----:B--2---:R-:W-:-:S03]  /*0d10*/  ISETP.NE.U32.AND P0, PT, R20, RZ, PT ;  /* 0x000000ff1400720c */ /* 0x004fc60003f05070 */
[----:B------:R-:W-:Y:S01]  /*0d20*/  IMAD.IADD R3, R5, 0x1, R3 ;  /* 0x0000000105037824 */ /* 0x000fe200078e0203 */
[----:B------:R-:W-:Y:S01]  /*0d30*/  ISETP.NE.AND.EX P0, PT, R21, RZ, PT, P0 ;  /* 0x000000ff1500720c */ /* 0x000fe20003f05300 */
[----:B------:R-:W-:Y:S01]  /*0d40*/  IMAD.MOV.U32 R5, RZ, RZ, -0x1 ;  /* 0xffffffffff057424 */ /* 0x000fe200078e00ff */
[----:B0-----:R-:W0:Y:S02]  /*0d50*/  LDC R16, c[0x0][0x600] ;  /* 0x00018000ff107b82 */ /* 0x001e240000000800 */
[-CC-:B---3--:R-:W-:Y:S02]  /*0d60*/  SHF.R.U64 R8, R4, R10.reuse, R3.reuse ;  /* 0x0000000a04087219 */ /* 0x188fe40000001203 */
[----:B------:R-:W-:-:S04]  /*0d70*/  SHF.R.U32.HI R3, RZ, R10, R3 ;  /* 0x0000000aff037219 */ /* 0x000fc80000011603 */
[----:B------:R-:W2:Y:S01]  /*0d80*/  LDC R15, c[0x0][0x648] ;  /* 0x00019200ff0f7b82 */ /* 0x000ea20000000800 */
[-CC-:B-1----:R-:W-:Y:S02]  /*0d90*/  SHF.R.U64 R23, R8, R14.reuse, R3.reuse ;  /* 0x0000000e08177219 */ /* 0x182fe40000001203 */
[----:B------:R-:W-:-:S05]  /*0da0*/  SHF.R.U32.HI R3, RZ, R14, R3 ;  /* 0x0000000eff037219 */ /* 0x000fca0000011603 */
[----:B------:R-:W1:Y:S01]  /*0db0*/  LDC R17, c[0x0][0x638] ;  /* 0x00018e00ff117b82 */ /* 0x000e620000000800 */
[-CC-:B----4-:R-:W-:Y:S02]  /*0dc0*/  SHF.R.U64 R10, R23, R18.reuse, R3.reuse ;  /* 0x00000012170a7219 */ /* 0x190fe40000001203 */
[-C--:B------:R-:W-:Y:S02]  /*0dd0*/  SHF.L.U32 R0, R5, R18.reuse, RZ ;  /* 0x0000001205007219 */ /* 0x080fe400000006ff */
[----:B------:R-:W-:Y:S01]  /*0de0*/  SHF.R.U32.HI R3, RZ, R18, R3 ;  /* 0x00000012ff037219 */ /* 0x000fe20000011603 */
[----:B------:R-:W-:Y:S01]  /*0df0*/  IMAD.MOV.U32 R2, RZ, RZ, R10 ;  /* 0x000000ffff027224 */ /* 0x000fe200078e000a */
[----:B------:R-:W-:Y:S01]  /*0e00*/  LOP3.LUT R0, RZ, R0, RZ, 0x33, !PT ;  /* 0x00000000ff007212 */ /* 0x000fe200078e33ff */
[----:B------:R-:W3:Y:S01]  /*0e10*/  LDC R19, c[0x0][0x610] ;  /* 0x00018400ff137b82 */ /* 0x000ee20000000800 */
[----:B------:R-:W-:Y:S05]  /*0e20*/  @!P0 BRA `(.L_x_10) ;  /* 0x0000000000288947 */ /* 0x000fea0003800000 */
[----:B------:R-:W4:Y:S02]  /*0e30*/  LDC R7, c[0x0][0x64c] ;  /* 0x00019300ff077b82 */ /* 0x000f240000000800 */
[----:B----4-:R-:W-:-:S05]  /*0e40*/  IADD3 R7, P0, R10, R7, RZ ;  /* 0x000000070a077210 */ /* 0x010fca0007f1e0ff */
[----:B------:R-:W-:-:S04]  /*0e50*/  IMAD.X R9, RZ, RZ, R3, P0 ;  /* 0x000000ffff097224 */ /* 0x000fc800000e0603 */
[----:B------:R-:W-:-:S04]  /*0e60*/  IMAD.WIDE.U32 R2, R9, R20, RZ ;  /* 0x0000001409027225 */ /* 0x000fc800078e00ff */
[----:B------:R-:W-:-:S04]  /*0e70*/  IMAD.WIDE.U32 R4, P0, R7, R21, R2 ;  /* 0x0000001507047225 */ /* 0x000fc80007800002 */
[----:B------:R-:W-:-:S04]  /*0e80*/  IMAD.WIDE.U32 R2, R7, R20, RZ ;  /* 0x0000001407027225 */ /* 0x000fc800078e00ff */
[----:B------:R-:W-:Y:S01]  /*0e90*/  IMAD.X R7, RZ, RZ, RZ, P0 ;  /* 0x000000ffff077224 */ /* 0x000fe200000e06ff */
[----:B------:R-:W-:Y:S01]  /*0ea0*/  IADD3 RZ, P0, R3, R4, RZ ;  /* 0x0000000403ff7210 */ /* 0x000fe20007f1e0ff */
[----:B------:R-:W-:-:S04]  /*0eb0*/  IMAD.MOV.U32 R6, RZ, RZ, R5 ;  /* 0x000000ffff067224 */ /* 0x000fc800078e0005 */
[----:B------:R-:W-:-:S08]  /*0ec0*/  IMAD.WIDE.U32.X R2, R9, R21, R6, P0 ;  /* 0x0000001509027225 */ /* 0x000fd000000e0406 */
.L_x_10:
[----:B--2---:R-:W-:Y:S01]  /*0ed0*/  SHF.R.U64 R4, R2, R15, R3 ;  /* 0x0000000f02047219 */ /* 0x004fe20000001203 */
[----:B0-----:R-:W-:Y:S01]  /*0ee0*/  VIADD R5, R16, 0xffffffff ;  /* 0xffffffff10057836 */ /* 0x001fe20000000000 */
[----:B------:R-:W-:Y:S02]  /*0ef0*/  SHF.L.U32 R2, R13, R18, RZ ;  /* 0x000000120d027219 */ /* 0x000fe400000006ff */
[----:B------:R-:W-:Y:S01]  /*0f00*/  LOP3.LUT R3, R23, R0, RZ, 0xc0, !PT ;  /* 0x0000000017037212 */ /* 0x000fe200078ec0ff */
[----:B------:R-:W-:Y:S01]  /*0f10*/  IMAD.MOV R6, RZ, RZ, -R4 ;  /* 0x000000ffff067224 */ /* 0x000fe200078e0a04 */
[----:B------:R-:W-:Y:S02]  /*0f20*/  SEL R0, R11, R12, !P4 ;  /* 0x0000000c0b007207 */ /* 0x000fe40006000000 */
[----:B------:R-:W-:Y:S01]  /*0f30*/  LOP3.LUT R5, R8, R5, RZ, 0xc0, !PT ;  /* 0x0000000508057212 */ /* 0x000fe200078ec0ff */
[----:B------:R-:W-:Y:S02]  /*0f40*/  IMAD R7, R2, R4, R3 ;  /* 0x0000000402077224 */ /* 0x000fe400078e0203 */
[----:B-1----:R-:W-:-:S02]  /*0f50*/  IMAD R3, R6, R17, R10 ;  /* 0x0000001106037224 */ /* 0x002fc400078e020a */
[----:B---3--:R-:W-:Y:S02]  /*0f60*/  IMAD R2, R7, R19, R0 ;  /* 0x0000001307027224 */ /* 0x008fe400078e0200 */
[----:B------:R-:W-:Y:S02]  /*0f70*/  IMAD R3, R3, R16, R5 ;  /* 0x0000001003037224 */ /* 0x000fe400078e0205 */
[----:B------:R-:W-:-:S03]  /*0f80*/  IMAD.MOV.U32 R0, RZ, RZ, 0x1 ;  /* 0x00000001ff007424 */ /* 0x000fc600078e00ff */
[----:B------:R-:W-:Y:S02]  /*0f90*/  SEL R4, R3, R2, !P4 ;  /* 0x0000000203047207 */ /* 0x000fe40006000000 */
[----:B------:R-:W-:-:S03]  /*0fa0*/  SEL R2, R2, R3, !P4 ;  /* 0x0000000302027207 */ /* 0x000fc60006000000 */
[----:B------:R1:W-:Y:S04]  /*0fb0*/  STL [R1+0x364], R4 ;  /* 0x0003640401007387 */ /* 0x0003e80000100800 */
[----:B------:R1:W-:Y:S02]  /*0fc0*/  STL [R1+0x368], R2 ;  /* 0x0003680201007387 */ /* 0x0003e40000100800 */
.L_x_8:
[----:B------:R-:W-:-:S08]  /*0fd0*/  NOP ;  /* 0x0000000000007918 */ /* 0x000fd00000000000 */
[----:B------:R-:W2:Y:S02]  /*0fe0*/  USETMAXREG.TRY_ALLOC.CTAPOOL UP0, 0xf0 ;  /* 0x000000f0000079c8 */ /* 0x000ea40008000600 */
[----:B--2---:R-:W-:-:S13]  /*0ff0*/  PLOP3.LUT P0, PT, PT, PT, UP0, 0x80, 0x0 ;  /* 0x000000000000781c */ /* 0x004fda0003f0f008 */
[----:B------:R-:W-:Y:S05]  /*1000*/  @!P0 BRA `(.L_x_8) ;  /* 0xfffffffc00f08947 */ /* 0x000fea000383ffff */
[----:B------:R-:W-:Y:S01]  /*1010*/  ULDC.64 UR4, c[0x0][0x598] ;  /* 0x0001660000047ab9 */ /* 0x000fe20000000a00 */
[----:B------:R-:W-:Y:S01]  /*1020*/  ULDC.64 UR48, c[0x0][0x208] ;  /* 0x0000820000307ab9 */ /* 0x000fe20000000a00 */
[----:B------:R-:W-:-:S04]  /*1030*/  ISETP.NE.U32.AND P0, PT, RZ, UR4, PT ;  /* 0x00000004ff007c0c */ /* 0x000fc8000bf05070 */
[----:B------:R-:W-:-:S13]  /*1040*/  ISETP.NE.AND.EX P0, PT, RZ, UR5, PT, P0 ;  /* 0x00000005ff007c0c */ /* 0x000fda000bf05300 */
[----:B------:R-:W-:Y:S05]  /*1050*/  @!P0 BRA `(.L_x_11) ;  /* 0x0000000000208947 */ /* 0x000fea0003800000 */
[----:B-1----:R-:W1:Y:S02]  /*1060*/  LDC.64 R2, c[0x0][0x598] ;  /* 0x00016600ff027b82 */ /* 0x002e640000000a00 */
[----:B-1----:R-:W2:Y:S02]  /*1070*/  LDG.E.64 R2, desc[UR48][R2.64] ;  /* 0x0000003002027981 */ /* 0x002ea4000c1e1b00 */
[----:B--2---:R-:W-:-:S04]  /*1080*/  ISETP.NE.U32.AND P0, PT, R2, RZ, PT ;  /* 0x000000ff0200720c */ /* 0x004fc80003f05070 */
[----:B------:R-:W-:-:S13]  /*1090*/  ISETP.NE.AND.EX P0, PT, R3, RZ, PT, P0 ;  /* 0x000000ff0300720c */ /* 0x000fda0003f05300 */
[----:B------:R-:W-:Y:S05]  /*10a0*/  @!P0 BRA `(.L_x_11) ;  /* 0x00000000000c8947 */ /* 0x000fea0003800000 */
[----:B------:R-:W2:Y:S02]  /*10b0*/  LD.E R2, desc[UR48][R2.64] ;  /* 0x0000003002027980 */ /* 0x000ea4000c101900 */
[----:B--2---:R-:W-:Y:S01]  /*10c0*/  R2UR UR41, R2 ;  /* 0x00000000022972ca */ /* 0x004fe200000e0000 */
[----:B------:R-:W-:-:S14]  /*10d0*/  BRA `(.L_x_12) ;  /* 0x0000000000247947 */ /* 0x000fdc0003800000 */
.L_x_11:
[----:B------:R-:W-:Y:S02]  /*10e0*/  ULDC.64 UR4, c[0x0][0x588] ;  /* 0x0001620000047ab9 */ /* 0x000fe40000000a00 */
[----:B------:R-:W-:-:S04]  /*10f0*/  ISETP.NE.U32.AND P0, PT, RZ, UR4, PT ;  /* 0x00000004ff007c0c */ /* 0x000fc8000bf05070 */
[----:B------:R-:W-:-:S13]  /*1100*/  ISETP.NE.AND.EX P0, PT, RZ, UR5, PT, P0 ;  /* 0x00000005ff007c0c */ /* 0x000fda000bf05300 */
[----:B------:R-:W-:Y:S05]  /*1110*/  @!P0 BRA `(.L_x_13) ;  /* 0x0000000000108947 */ /* 0x000fea0003800000 */
[----:B-1----:R-:W1:Y:S02]  /*1120*/  LDC.64 R2, c[0x0][0x588] ;  /* 0x00016200ff027b82 */ /* 0x002e640000000a00 */
[----:B-1----:R-:W2:Y:S02]  /*1130*/  LDG.E R2, desc[UR48][R2.64] ;  /* 0x0000003002027981 */ /* 0x002ea4000c1e1900 */
[----:B--2---:R-:W-:Y:S01]  /*1140*/  R2UR UR41, R2 ;  /* 0x00000000022972ca */ /* 0x004fe200000e0000 */
[----:B------:R-:W-:-:S14]  /*1150*/  BRA `(.L_x_12) ;  /* 0x0000000000047947 */ /* 0x000fdc0003800000 */
.L_x_13:
[----:B------:R-:W-:-:S05]  /*1160*/  ULDC UR41, c[0x0][0x580] ;  /* 0x0001600000297ab9 */ /* 0x000fca0000000800 */
.L_x_12:
[----:B------:R-:W-:Y:S02]  /*1170*/  ULDC.64 UR4, c[0x0][0x5a0] ;  /* 0x0001680000047ab9 */ /* 0x000fe40000000a00 */
        /* <DEDUP_REMOVED lines=11> */
.L_x_14:
        /* <DEDUP_REMOVED lines=8> */
.L_x_16:
[----:B------:R-:W-:-:S05]  /*12b0*/  ULDC UR40, c[0x0][0x584] ;  /* 0x0001610000287ab9 */ /* 0x000fca0000000800 */
.L_x_15:
[----:B------:R-:W-:-:S13]  /*12c0*/  LOP3.LUT P0, RZ, R0, 0xff, RZ, 0xc0, !PT ;  /* 0x000000ff00ff7812 */ /* 0x000fda000780c0ff */
[----:B------:R-:W-:Y:S05]  /*12d0*/  @!P0 EXIT ;  /* 0x000000000000894d */ /* 0x000fea0003800000 */
[----:B------:R-:W-:Y:S01]  /*12e0*/  ULDC UR4, c[0x0][0x28c] ;  /* 0x0000a30000047ab9 */ /* 0x000fe20000000800 */
[----:B------:R-:W-:Y:S02]  /*12f0*/  ULOP3.LUT UR8, UR7, 0x1, URZ, 0xfc, !UPT ;  /* 0x0000000107087892 */ /* 0x000fe4000f8efc3f */
[----:B------:R-:W-:-:S04]  /*1300*/  UIADD3 UR4, UR4, 0x3f, URZ ;  /* 0x0000003f04047890 */ /* 0x000fc8000fffe03f */
[----:B------:R-:W-:-:S04]  /*1310*/  USHF.R.S32.HI UR5, URZ, 0x1f, UR4 ;  /* 0x0000001f3f057899 */ /* 0x000fc80008011404 */
[----:B------:R-:W-:-:S03]  /*1320*/  ULEA.HI UR5, UR5, UR4, URZ, 0x6 ;  /* 0x0000000405057291 */ /* 0x000fc6000f8f303f */
[----:B------:R-:W-:Y:S01]  /*1330*/  UMOV UR4, URZ ;  /* 0x0000003f00047c82 */ /* 0x000fe20008000000 */
[----:B------:R-:W-:-:S03]  /*1340*/  USHF.R.S32.HI UR11, URZ, 0x6, UR5 ;  /* 0x000000063f0b7899 */ /* 0x000fc60008011405 */
[----:B------:R-:W-:-:S09]  /*1350*/  UMOV UR5, URZ ;  /* 0x0000003f00057c82 */ /* 0x000fd20008000000 */
.L_x_491:
[----:B------:R-:W-:Y:S01]  /*1360*/  STL [R1+0x350], RZ ;  /* 0x000350ff01007387 */ /* 0x000fe20000100800 */
[----:B------:R-:W2:Y:S01]  /*1370*/  S2UR UR16, SR_CgaCtaId ;  /* 0x00000000001079c3 */ /* 0x000ea20000008800 */
[----:B------:R-:W-:Y:S01]  /*1380*/  UMOV UR15, 0x400 ;  /* 0x00000400000f7882 */ /* 0x000fe20000000000 */
[----:B------:R-:W-:Y:S01]  /*1390*/  UMOV UR6, URZ ;  /* 0x0000003f00067c82 */ /* 0x000fe20008000000 */
[----:B------:R-:W-:Y:S01]  /*13a0*/  STL [R1+0x34c], RZ ;  /* 0x00034cff01007387 */ /* 0x000fe20000100800 */
[----:B------:R-:W-:Y:S01]  /*13b0*/  UMOV UR12, URZ ;  /* 0x0000003f000c7c82 */ /* 0x000fe20008000000 */
[----:B------:R-:W-:Y:S01]  /*13c0*/  UMOV UR13, URZ ;  /* 0x0000003f000d7c82 */ /* 0x000fe20008000000 */
[----:B------:R-:W-:Y:S01]  /*13d0*/  UMOV UR46, UR5 ;  /* 0x00000005002e7c82 */ /* 0x000fe20008000000 */
[----:B------:R-:W-:Y:S01]  /*13e0*/  STL [R1+0x348], RZ ;  /* 0x000348ff01007387 */ /* 0x000fe20000100800 */
[----:B01----:R-:W1:Y:S01]  /*13f0*/  LDC R2, c[0x0][0x28c] ;  /* 0x0000a300ff027b82 */ /* 0x003e620000000800 */
[----:B------:R-:W-:-:S02]  /*1400*/  CS2R R236, SRZ ;  /* 0x0000000000ec7805 */ /* 0x000fc4000001ff00 */
[----:B------:R-:W-:Y:S01]  /*1410*/  CS2R R234, SRZ ;  /* 0x0000000000ea7805 */ /* 0x000fe2000001ff00 */
[----:B------:R-:W-:Y:S01]  /*1420*/  STL [R1+0x344], RZ ;  /* 0x000344ff01007387 */ /* 0x000fe20000100800 */
[----:B------:R-:W-:Y:S02]  /*1430*/  CS2R R232, SRZ ;  /* 0x0000000000e87805 */ /* 0x000fe4000001ff00 */
[----:B------:R-:W-:Y:S02]  /*1440*/  CS2R R22, SRZ ;  /* 0x0000000000167805 */ /* 0x000fe4000001ff00 */
[----:B------:R-:W-:Y:S01]  /*1450*/  CS2R R20, SRZ ;  /* 0x0000000000147805 */ /* 0x000fe2000001ff00 */
[----:B------:R-:W-:Y:S01]  /*1460*/  STL [R1+0x340], RZ ;  /* 0x000340ff01007387 */ /* 0x000fe20000100800 */
[----:B------:R-:W-:Y:S02]  /*1470*/  CS2R R18, SRZ ;  /* 0x0000000000127805 */ /* 0x000fe4000001ff00 */
[----:B0-----:R-:W-:-:S02]  /*1480*/  CS2R R16, SRZ ;  /* 0x0000000000107805 */ /* 0x001fc4000001ff00 */
[----:B------:R-:W-:Y:S01]  /*1490*/  CS2R R14, SRZ ;  /* 0x00000000000e7805 */ /* 0x000fe2000001ff00 */
[----:B------:R-:W-:Y:S01]  /*14a0*/  STL [R1+0x33c], RZ ;  /* 0x00033cff01007387 */ /* 0x000fe20000100800 */
[----:B------:R-:W-:Y:S02]  /*14b0*/  CS2R R4, SRZ ;  /* 0x0000000000047805 */ /* 0x000fe4000001ff00 */
[----:B------:R-:W-:Y:S02]  /*14c0*/  CS2R R6, SRZ ;  /* 0x0000000000067805 */ /* 0x000fe4000001ff00 */
[----:B------:R-:W-:Y:S01]  /*14d0*/  CS2R R8, SRZ ;  /* 0x0000000000087805 */ /* 0x000fe2000001ff00 */
[----:B------:R-:W-:Y:S01]  /*14e0*/  STL [R1+0x338], RZ ;  /* 0x000338ff01007387 */ /* 0x000fe20000100800 */
[----:B------:R-:W-:Y:S01]  /*14f0*/  CS2R R10, SRZ ;  /* 0x00000000000a7805 */ /* 0x000fe2000001ff00 */
[----:B------:R-:W-:Y:S01]  /*1500*/  IMAD.U32 R12, RZ, RZ, UR4 ;  /* 0x00000004ff0c7e24 */ /* 0x000fe2000f8e00ff */
[----:B------:R-:W-:Y:S01]  /*1510*/  CS2R R216, SRZ ;  /* 0x0000000000d87805 */ /* 0x000fe2000001ff00 */
[----:B------:R-:W-:Y:S01]  /*1520*/  STL [R1+0x334], RZ ;  /* 0x000334ff01007387 */ /* 0x000fe20000100800 */
[----:B------:R-:W-:-:S02]  /*1530*/  CS2R R218, SRZ ;  /* 0x0000000000da7805 */ /* 0x000fc4000001ff00 */
[----:B------:R-:W-:Y:S02]  /*1540*/  CS2R R220, SRZ ;  /* 0x0000000000dc7805 */ /* 0x000fe4000001ff00 */
[----:B------:R-:W-:Y:S01]  /*1550*/  CS2R R222, SRZ ;  /* 0x0000000000de7805 */ /* 0x000fe2000001ff00 */
[----:B------:R-:W-:Y:S01]  /*1560*/  STL [R1+0x330], RZ ;  /* 0x000330ff01007387 */ /* 0x000fe20000100800 */
[----:B-1----:R-:W-:Y:S02]  /*1570*/  ISETP.GE.AND P0, PT, R2, 0x1, PT ;  /* 0x000000010200780c */ /* 0x002fe40003f06270 */
[----:B------:R-:W-:Y:S02]  /*1580*/  CS2R R2, SRZ ;  /* 0x0000000000027805 */ /* 0x000fe4000001ff00 */
[----:B------:R-:W-:Y:S01]  /*1590*/  CS2R R224, SRZ ;  /* 0x0000000000e07805 */ /* 0x000fe2000001ff00 */
[----:B------:R-:W-:Y:S01]  /*15a0*/  STL [R1+0x32c], RZ ;  /* 0x00032cff01007387 */ /* 0x000fe20000100800 */
[----:B------:R-:W-:-:S02]  /*15b0*/  CS2R R226, SRZ ;  /* 0x0000000000e27805 */ /* 0x000fc4000001ff00 */
[----:B------:R-:W-:Y:S02]  /*15c0*/  CS2R R228, SRZ ;  /* 0x0000000000e47805 */ /* 0x000fe4000001ff00 */
[----:B------:R-:W-:Y:S01]  /*15d0*/  CS2R R230, SRZ ;  /* 0x0000000000e67805 */ /* 0x000fe2000001ff00 */
[----:B------:R-:W-:Y:S01]  /*15e0*/  STL [R1+0x328], RZ ;  /* 0x000328ff01007387 */ /* 0x000fe20000100800 */
[----:B------:R-:W-:Y:S02]  /*15f0*/  CS2R R200, SRZ ;  /* 0x0000000000c87805 */ /* 0x000fe4000001ff00 */
        /* <DEDUP_REMOVED lines=126> */
[----:B------:R-:W-:Y:S04]  /*1de0*/  STL [R1+0x2a8], RZ ;  /* 0x0002a8ff01007387 */ /* 0x000fe80000100800 */
        /* <DEDUP_REMOVED lines=82> */
[----:B------:R-:W-:Y:S01]  /*2310*/  STL [R1+0x15c], RZ ;  /* 0x00015cff01007387 */ /* 0x000fe20000100800 */
[----:B------:R-:W0:Y:S03]  /*2320*/  S2R R0, SR_TID.X ;  /* 0x0000000000007919 */ /* 0x000e260000002100 */
        /* <DEDUP_REMOVED lines=8> */
[----:B0-----:R-:W-:-:S03]  /*23b0*/  LOP3.LUT R0, R0, 0x80, RZ, 0xc0, !PT ;  /* 0x0000008000007812 */ /* 0x001fc600078ec0ff */
[----:B------:R-:W-:Y:S01]  /*23c0*/  STL [R1+0x138], RZ ;  /* 0x000138ff01007387 */ /* 0x000fe20000100800 */
[----:B------:R-:W-:-:S03]  /*23d0*/  SHF.R.U32.HI R0, RZ, 0x7, R0 ;  /* 0x00000007ff007819 */ /* 0x000fc60000011600 */
        /* <DEDUP_REMOVED lines=33> */
[----:B------:R-:W0:Y:S04]  /*25f0*/  SHFL.IDX PT, R0, R0, RZ, 0x1f ;  /* 0x00001fff00007589 */ /* 0x000e2800000e0000 */
[----:B------:R1:W-:Y:S04]  /*2600*/  STL [R1+0xb0], RZ ;  /* 0x0000b0ff01007387 */ /* 0x0003e80000100800 */
[----:B------:R1:W-:Y:S04]  /*2610*/  STL [R1+0xac], RZ ;  /* 0x0000acff01007387 */ /* 0x0003e80000100800 */
[----:B------:R1:W-:Y:S04]  /*2620*/  STL [R1+0xa8], RZ ;  /* 0x0000a8ff01007387 */ /* 0x0003e80000100800 */
[----:B------:R1:W-:Y:S04]  /*2630*/  STL [R1+0xa4], RZ ;  /* 0x0000a4ff01007387 */ /* 0x0003e80000100800 */
[----:B------:R1:W-:Y:S04]  /*2640*/  STL [R1+0xa0], RZ ;  /* 0x0000a0ff01007387 */ /* 0x0003e80000100800 */
[----:B------:R1:W-:Y:S01]  /*2650*/  STL [R1+0x9c], RZ ;  /* 0x00009cff01007387 */ /* 0x0003e20000100800 */
[----:B0-----:R-:W-:Y:S01]  /*2660*/  R2UR UR10, R0 ;  /* 0x00000000000a72ca */ /* 0x001fe200000e0000 */
[----:B------:R-:W-:-:S02]  /*2670*/  IMAD.MOV.U32 R0, RZ, RZ, RZ ;  /* 0x000000ffff007224 */ /* 0x000fc400078e00ff */
[----:B------:R1:W-:Y:S04]  /*2680*/  STL [R1+0x98], RZ ;  /* 0x000098ff01007387 */ /* 0x0003e80000100800 */
[----:B------:R1:W-:Y:S04]  /*2690*/  STL [R1+0x94], RZ ;  /* 0x000094ff01007387 */ /* 0x0003e80000100800 */
[----:B------:R1:W-:Y:S02]  /*26a0*/  STL [R1+0x90], RZ ;  /* 0x000090ff01007387 */ /* 0x0003e40000100800 */
[----:B------:R-:W-:-:S02]  /*26b0*/  ULEA.HI UR9, UR10, UR10, URZ, 0x1 ;  /* 0x0000000a0a097291 */ /* 0x000fc4000f8f083f */
[----:B------:R1:W-:Y:S02]  /*26c0*/  STL [R1+0x8c], RZ ;  /* 0x00008cff01007387 */ /* 0x0003e40000100800 */
[----:B------:R-:W-:Y:S02]  /*26d0*/  ULOP3.LUT UR14, UR9, 0xffffe, URZ, 0xc0, !UPT ;  /* 0x000ffffe090e7892 */ /* 0x000fe4000f8ec03f */
[----:B------:R1:W-:Y:S01]  /*26e0*/  STL [R1+0x88], RZ ;  /* 0x000088ff01007387 */ /* 0x0003e20000100800 */
[----:B--2---:R-:W-:Y:S02]  /*26f0*/  ULEA UR9, UR16, UR15, 0x18 ;  /* 0x0000000f10097291 */ /* 0x004fe4000f8ec03f */
[----:B------:R-:W-:Y:S01]  /*2700*/  UIADD3 UR14, UR10, -UR14, URZ ;  /* 0x8000000e0a0e7290 */ /* 0x000fe2000fffe03f */
[----:B------:R1:W-:Y:S03]  /*2710*/  STL [R1+0x84], RZ ;  /* 0x000084ff01007387 */ /* 0x0003e60000100800 */
[----:B------:R-:W-:Y:S01]  /*2720*/  ULEA UR14, UR14, UR9, 0xc ;  /* 0x000000090e0e7291 */ /* 0x000fe2000f8e603f */
[----:B------:R1:W-:Y:S03]  /*2730*/  STL [R1+0x80], RZ ;  /* 0x000080ff01007387 */ /* 0x0003e60000100800 */
[----:B------:R-:W-:Y:S01]  /*2740*/  UIADD3 UR14, UR14, 0x180, URZ ;  /* 0x000001800e0e7890 */ /* 0x000fe2000fffe03f */
[----:B------:R1:W-:Y:S03]  /*2750*/  STL [R1+0x7c], RZ ;  /* 0x00007cff01007387 */ /* 0x0003e60000100800 */
[----:B------:R-:W-:Y:S01]  /*2760*/  USHF.R.U32.HI UR10, URZ, 0x4, UR14 ;  /* 0x000000043f0a7899 */ /* 0x000fe2000801160e */
[----:B------:R1:W-:Y:S03]  /*2770*/  STL [R1+0x78], RZ ;  /* 0x000078ff01007387 */ /* 0x0003e60000100800 */
[----:B------:R-:W-:Y:S01]  /*2780*/  ULOP3.LUT UR10, UR10, 0x3fff, URZ, 0xc0, !UPT ;  /* 0x00003fff0a0a7892 */ /* 0x000fe2000f8ec03f */
[----:B------:R1:W-:Y:S04]  /*2790*/  STL [R1+0x74], RZ ;  /* 0x000074ff01007387 */ /* 0x0003e80000100800 */
        /* <DEDUP_REMOVED lines=13> */
[----:B------:R1:W-:Y:S04]  /*2870*/  STL [R1], RZ ;  /* 0x000000ff01007387 */ /* 0x0003e80000100800 */
        /* <DEDUP_REMOVED lines=14> */
[----:B------:R1:W-:Y:S01]  /*2960*/  STL [R1+0x3c], RZ ;  /* 0x00003cff01007387 */ /* 0x0003e20000100800 */
[----:B------:R-:W-:Y:S05]  /*2970*/  @!P0 BRA `(.L_x_17) ;  /* 0x0000003400f08947 */ /* 0x000fea0003800000 */
[----:B------:R-:W-:-:S06]  /*2980*/  UISETP.NE.AND UP0, UPT, UR8, 0x3, UPT ;  /* 0x000000030800788c */ /* 0x000fcc000bf05270 */
[----:B------:R-:W-:-:S13]  /*2990*/  PLOP3.LUT P1, PT, PT, PT, UP0, 0x80, 0x0 ;  /* 0x000000000000781c */ /* 0x000fda0003f2f008 */
[----:B------:R-:W-:Y:S05]  /*29a0*/  @!P1 BRA `(.L_x_18) ;  /* 0x0000000000049947 */ /* 0x000fea0003800000 */
[----:B------:R-:W-:Y:S01]  /*29b0*/  BPT.TRAP 0x1 ;  /* 0x000000040000795c */ /* 0x000fe20000300000 */
.L_x_18:
[----:B------:R-:W-:Y:S01]  /*29c0*/  ULEA UR12, UR5, UR9, 0x3 ;  /* 0x00000009050c7291 */ /* 0x000fe2000f8e183f */
[----:B------:R-:W-:-:S05]  /*29d0*/  IMAD.U32 R0, RZ, RZ, UR4 ;  /* 0x00000004ff007e24 */ /* 0x000fca000f8e00ff */
[----:B------:R-:W-:-:S04]  /*29e0*/  SHF.L.U32 R0, R0, 0x1f, RZ ;  /* 0x0000001f00007819 */ /* 0x000fc800000006ff */
[----:B------:R0:W2:Y:S01]  /*29f0*/  SYNCS.PHASECHK.TRANS64.TRYWAIT P0, [UR12], R0 ;  /* 0x00000000ff0075a7 */ /* 0x0000a2000800014c */
[----:B------:R-:W-:Y:S05]  /*2a00*/  @!P1 BRA `(.L_x_19) ;  /* 0x0000000000049947 */ /* 0x000fea0003800000 */
[----:B------:R-:W-:Y:S01]  /*2a10*/  BPT.TRAP 0x1 ;  /* 0x000000040000795c */ /* 0x000fe20000300000 */
.L_x_19:
[----:B------:R3:W-:Y:S01]  /*2a20*/  STL [R1+0x350], RZ ;  /* 0x000350ff01007387 */ /* 0x0007e20000100800 */
[----:B------:R-:W-:Y:S01]  /*2a30*/  UMOV UR6, 0x2 ;  /* 0x0000000200067882 */ /* 0x000fe20000000000 */
[----:B--2---:R-:W-:Y:S05]  /*2a40*/  @P0 BRA `(.L_x_20) ;  /* 0x0000000000080947 */ /* 0x004fea0003800000 */
[----:B------:R-:W2:Y:S02]  /*2a50*/  SYNCS.PHASECHK.TRANS64.TRYWAIT P0, [UR12], R0 ;  /* 0x00000000ff0075a7 */ /* 0x000ea4000800014c */
[----:B--2---:R-:W-:Y:S05]  /*2a60*/  @!P0 BRA `(.L_x_21) ;  /* 0x000001cc009c8947 */ /* 0x004fea0003800000 */
.L_x_20:
[----:B------:R-:W-:Y:S01]  /*2a70*/  UIADD3 UR12, UR9, 0x1c180, URZ ;  /* 0x0001c180090c7890 */ /* 0x000fe2000fffe03f */
[----:B------:R-:W-:Y:S01]  /*2a80*/  WARPGROUP.ARRIVE ;  /* 0x00000000000079c5 */ /* 0x000fe20000000000 */
[----:B------:R-:W-:Y:S01]  /*2a90*/  ULOP3.LUT UR43, UR10, 0x10000, URZ, 0xfc, !UPT ;  /* 0x000100000a2b7892 */ /* 0x000fe2000f8efc3f */
[----:B------:R-:W-:Y:S01]  /*2aa0*/  STL [R1+0x34c], RZ ;  /* 0x00034cff01007387 */ /* 0x000fe20000100800 */
[----:B------:R-:W-:Y:S02]  /*2ab0*/  USHF.R.U32.HI UR12, URZ, 0x4, UR12 ;  /* 0x000000043f0c7899 */ /* 0x000fe4000801160c */
[----:B------:R-:W-:Y:S01]  /*2ac0*/  ULEA UR43, UR5, UR43, 0xa ;  /* 0x0000002b052b7291 */ /* 0x000fe2000f8e503f */
[----:B------:R-:W-:Y:S01]  /*2ad0*/  STL [R1+0x348], RZ ;  /* 0x000348ff01007387 */ /* 0x000fe20000100800 */
[----:B------:R-:W-:Y:S01]  /*2ae0*/  ULOP3.LUT UR12, UR12, 0x3fff, URZ, 0xc0, !UPT ;  /* 0x00003fff0c0c7892 */ /* 0x000fe2000f8ec03f */
[----:B------:R-:W-:Y:S01]  /*2af0*/  UMOV UR13, 0x80000020 ;  /* 0x80000020000d7882 */ /* 0x000fe20000000000 */
[----:B------:R-:W-:-:S02]  /*2b00*/  UMOV UR15, 0x80000020 ;  /* 0x80000020000f7882 */ /* 0x000fc40000000000 */
[----:B------:R-:W-:Y:S01]  /*2b10*/  ULOP3.LUT UR12, UR12, 0x10000, URZ, 0xfc, !UPT ;  /* 0x000100000c0c7892 */ /* 0x000fe2000f8efc3f */
[----:B------:R-:W-:Y:S01]  /*2b20*/  STL [R1+0x344], RZ ;  /* 0x000344ff01007387 */ /* 0x000fe20000100800 */
[----:B------:R-:W-:Y:S01]  /*2b30*/  UMOV UR17, UR13 ;  /* 0x0000000d00117c82 */ /* 0x000fe20008000000 */
[----:B------:R-:W-:Y:S01]  /*2b40*/  UMOV UR19, 0x80000020 ;  /* 0x8000002000137882 */ /* 0x000fe20000000000 */
[----:B------:R-:W-:Y:S01]  /*2b50*/  UIMAD UR44, UR5, 0x380, UR12 ;  /* 0x00000380052c78a4 */ /* 0x000fe2000f8e020c */
[----:B------:R-:W-:Y:S01]  /*2b60*/  STL [R1+0x340], RZ ;  /* 0x000340ff01007387 */ /* 0x000fe20000100800 */
[----:B------:R-:W-:Y:S01]  /*2b70*/  UMOV UR21, UR13 ;  /* 0x0000000d00157c82 */ /* 0x000fe20008000000 */
[----:B------:R-:W-:Y:S01]  /*2b80*/  UMOV UR12, UR43 ;  /* 0x0000002b000c7c82 */ /* 0x000fe20008000000 */
[----:B------:R-:W-:Y:S01]  /*2b90*/  UIADD3 UR18, UR44, 0x80, URZ ;  /* 0x000000802c127890 */ /* 0x000fe2000fffe03f */
[----:B------:R-:W-:Y:S01]  /*2ba0*/  STL [R1+0x33c], RZ ;  /* 0x00033cff01007387 */ /* 0x000fe20000100800 */
[----:B------:R-:W-:Y:S01]  /*2bb0*/  UMOV UR16, UR12 ;  /* 0x0000000c00107c82 */ /* 0x000fe20008000000 */
[----:B------:R-:W-:Y:S01]  /*2bc0*/  UMOV UR14, UR44 ;  /* 0x0000002c000e7c82 */ /* 0x000fe20008000000 */
[----:B------:R-:W-:Y:S01]  /*2bd0*/  UIADD3 UR22, UR44, 0x100, URZ ;  /* 0x000001002c167890 */ /* 0x000fe2000fffe03f */
[----:B------:R-:W-:Y:S01]  /*2be0*/  QGMMA.64x32x32.F32.E4M3.E4M3 R24, gdesc[UR12], RZ, !UPT, gsb0 ;  /* 0x006000000c1879f3 */ /* 0x000fe2000c0008ff */
[----:B------:R-:W-:Y:S01]  /*2bf0*/  UMOV UR20, UR12 ;  /* 0x0000000c00147c82 */ /* 0x000fe20008000000 */
[----:B------:R-:W-:Y:S01]  /*2c00*/  UMOV UR23, 0x80000020 ;  /* 0x8000002000177882 */ /* 0x000fe20000000000 */
[----:B------:R-:W-:Y:S01]  /*2c10*/  UIADD3 UR26, UR44, 0x180, URZ ;  /* 0x000001802c1a7890 */ /* 0x000fe2000fffe03f */
[----:B------:R-:W-:Y:S01]  /*2c20*/  STL [R1+0x338], RZ ;  /* 0x000338ff01007387 */ /* 0x000fe20000100800 */
[----:B------:R-:W-:Y:S01]  /*2c30*/  UMOV UR24, UR12 ;  /* 0x0000000c00187c82 */ /* 0x000fe20008000000 */
[----:B------:R-:W-:Y:S01]  /*2c40*/  UMOV UR25, UR13 ;  /* 0x0000000d00197c82 */ /* 0x000fe20008000000 */
[----:B------:R-:W-:Y:S01]  /*2c50*/  UMOV UR27, 0x80000020 ;  /* 0x80000020001b7882 */ /* 0x000fe20000000000 */
[----:B------:R-:W-:Y:S01]  /*2c60*/  UIADD3 UR30, UR44, 0x200, URZ ;  /* 0x000002002c1e7890 */ /* 0x000fe2000fffe03f */
[----:B------:R-:W-:Y:S01]  /*2c70*/  STL [R1+0x334], RZ ;  /* 0x000334ff01007387 */ /* 0x000fe20000100800 */
[----:B------:R-:W-:Y:S01]  /*2c80*/  UMOV UR28, UR12 ;  /* 0x0000000c001c7c82 */ /* 0x000fe20008000000 */
[----:B------:R-:W-:Y:S01]  /*2c90*/  UMOV UR29, UR13 ;  /* 0x0000000d001d7c82 */ /* 0x000fe20008000000 */
[----:B------:R-:W-:Y:S01]  /*2ca0*/  UMOV UR31, 0x80000020 ;  /* 0x80000020001f7882 */ /* 0x000fe20000000000 */
[----:B------:R-:W-:Y:S01]  /*2cb0*/  STL [R1+0x330], RZ ;  /* 0x000330ff01007387 */ /* 0x000fe20000100800 */
[----:B------:R-:W-:Y:S01]  /*2cc0*/  UIADD3 UR34, UR44, 0x280, URZ ;  /* 0x000002802c227890 */ /* 0x000fe2000fffe03f */
[----:B------:R-:W-:-:S02]  /*2cd0*/  UMOV UR32, UR12 ;  /* 0x0000000c00207c82 */ /* 0x000fc40008000000 */
[----:B------:R-:W-:Y:S01]  /*2ce0*/  STL [R1+0x32c], RZ ;  /* 0x00032cff01007387 */ /* 0x000fe20000100800 */
[----:B------:R-:W-:Y:S01]  /*2cf0*/  UMOV UR33, UR13 ;  /* 0x0000000d00217c82 */ /* 0x000fe20008000000 */
[----:B------:R-:W-:Y:S01]  /*2d00*/  UMOV UR35, 0x80000020 ;  /* 0x8000002000237882 */ /* 0x000fe20000000000 */
[----:B------:R-:W-:Y:S01]  /*2d10*/  UIADD3 UR38, UR44, 0x300, URZ ;  /* 0x000003002c267890 */ /* 0x000fe2000fffe03f */
[----:B------:R-:W-:Y:S01]  /*2d20*/  STL [R1+0x328], RZ ;  /* 0x000328ff01007387 */ /* 0x000fe20000100800 */
[----:B------:R-:W-:Y:S01]  /*2d30*/  UMOV UR36, UR12 ;  /* 0x0000000c00247c82 */ /* 0x000fe20008000000 */
[----:B------:R-:W-:Y:S01]  /*2d40*/  UMOV UR37, UR13 ;  /* 0x0000000d00257c82 */ /* 0x000fe20008000000 */
[----:B------:R-:W-:Y:S01]  /*2d50*/  UMOV UR39, 0x80000020 ;  /* 0x8000002000277882 */ /* 0x000fe20000000000 */
        /* <DEDUP_REMOVED lines=9> */
[----:B------:R-:W-:-:S02]  /*2df0*/  WARPGROUP.DEPBAR.LE gsb0, 0x0 ;  /* 0x00008000000079c5 */ /* 0x000fc40000010000 */
[----:B------:R-:W-:Y:S01]  /*2e00*/  WARPGROUP.ARRIVE ;  /* 0x00000000000079c5 */ /* 0x000fe20000000000 */
[----:B------:R-:W-:Y:S04]  /*2e10*/  STL [R1+0x300], RZ ;  /* 0x000300ff01007387 */ /* 0x000fe80000100800 */
[----:B------:R-:W-:Y:S01]  /*2e20*/  STL [R1+0x2fc], RZ ;  /* 0x0002fcff01007387 */ /* 0x000fe20000100800 */
[----:B------:R-:W-:Y:S01]  /*2e30*/  QGMMA.64x32x32.F32.E4M3.E4M3 R200, gdesc[UR16], RZ, !UPT, gsb0 ;  /* 0x0060000010c879f3 */ /* 0x000fe2000c0008ff */
[----:B------:R-:W-:Y:S02]  /*2e40*/  UIADD3 UR16, UR43, 0x200, URZ ;  /* 0x000002002b107890 */ /* 0x000fe4000fffe03f */
        /* <DEDUP_REMOVED lines=19> */
[----:B------:R-:W-:Y:S03]  /*2f80*/  QGMMA.64x32x32.F32.E4M3.E4M3 R168, gdesc[UR20], RZ, !UPT, gsb0 ;  /* 0x0060000014a879f3 */ /* 0x000fe6000c0008ff */
        /* <DEDUP_REMOVED lines=95> */
[----:B------:R-:W-:-:S03]  /*3580*/  WARPGROUP.DEPBAR.LE gsb0, 0x0 ;  /* 0x00008000000079c5 */ /* 0x000fc60000010000 */
        /* <DEDUP_REMOVED lines=62> */
[----:B------:R-:W-:Y:S04]  /*3970*/  STL.64 [R1], R24 ;  /* 0x0000001801007387 */ /* 0x000fe80000100a00 */
[----:B------:R-:W-:Y:S04]  /*3980*/  STL.64 [R1+0x8], R26 ;  /* 0x0000081a01007387 */ /* 0x000fe80000100a00 */
[----:B------:R-:W-:Y:S04]  /*3990*/  STL.64 [R1+0x10], R28 ;  /* 0x0000101c01007387 */ /* 0x000fe80000100a00 */
[----:B------:R-:W-:Y:S04]  /*39a0*/  STL.64 [R1+0x18], R30 ;  /* 0x0000181e01007387 */ /* 0x000fe80000100a00 */
[----:B------:R-:W-:Y:S04]  /*39b0*/  STL.64 [R1+0x20], R32 ;  /* 0x0000202001007387 */ /* 0x000fe80000100a00 */
[----:B------:R-:W-:Y:S04]  /*39c0*/  STL.64 [R1+0x28], R34 ;  /* 0x0000282201007387 */ /* 0x000fe80000100a00 */
[----:B------:R-:W-:Y:S04]  /*39d0*/  STL.64 [R1+0x30], R36 ;  /* 0x0000302401007387 */ /* 0x000fe80000100a00 */
[----:B------:R4:W-:Y:S01]  /*39e0*/  STL.64 [R1+0x38], R38 ;  /* 0x0000382601007387 */ /* 0x0009e20000100a00 */
[----:B------:R-:W-:Y:S01]  /*39f0*/  UMOV UR36, UR16 ;  /* 0x0000001000247c82 */ /* 0x000fe20008000000 */
[----:B------:R-:W-:Y:S01]  /*3a00*/  UMOV UR37, 0x80000020 ;  /* 0x8000002000257882 */ /* 0x000fe20000000000 */
[----:B----4-:R-:W-:Y:S01]  /*3a10*/  WARPGROUP.ARRIVE ;  /* 0x00000000000079c5 */ /* 0x010fe20000000000 */
[----:B------:R-:W-:Y:S01]  /*3a20*/  STL.64 [R1+0x3a8], R214 ;  /* 0x0003a8d601007387 */ /* 0x000fe20000100a00 */
[----:B------:R-:W-:Y:S01]  /*3a30*/  UMOV UR32, UR36 ;  /* 0x0000002400207c82 */ /* 0x000fe20008000000 */
[----:B------:R-:W-:Y:S01]  /*3a40*/  UMOV UR33, UR37 ;  /* 0x0000002500217c82 */ /* 0x000fe20008000000 */
[----:B------:R-:W-:Y:S01]  /*3a50*/  UMOV UR28, UR36 ;  /* 0x00000024001c7c82 */ /* 0x000fe20008000000 */
[----:B------:R-:W-:Y:S01]  /*3a60*/  UMOV UR29, UR37 ;  /* 0x00000025001d7c82 */ /* 0x000fe20008000000 */
[----:B------:R-:W-:Y:S01]  /*3a70*/  QGMMA.64x32x32.F32.E4M3.E4M3 R24, gdesc[UR36], RZ, !UPT, gsb0 ;  /* 0x00600000241879f3 */ /* 0x000fe2000c0008ff */
[----:B------:R-:W-:Y:S04]  /*3a80*/  STL.64 [R1+0x3a0], R212 ;  /* 0x0003a0d401007387 */ /* 0x000fe80000100a00 */
[----:B------:R-:W-:Y:S04]  /*3a90*/  STL.64 [R1+0x398], R210 ;  /* 0x000398d201007387 */ /* 0x000fe80000100a00 */
[----:B------:R-:W-:Y:S04]  /*3aa0*/  STL.64 [R1+0x390], R208 ;  /* 0x000390d001007387 */ /* 0x000fe80000100a00 */
[----:B------:R-:W-:Y:S04]  /*3ab0*/  STL.64 [R1+0x388], R206 ;  /* 0x000388ce01007387 */ /* 0x000fe80000100a00 */
[----:B------:R-:W-:Y:S04]  /*3ac0*/  STL.64 [R1+0x380], R204 ;  /* 0x000380cc01007387 */ /* 0x000fe80000100a00 */
[----:B------:R-:W-:Y:S04]  /*3ad0*/  STL.64 [R1+0x378], R202 ;  /* 0x000378ca01007387 */ /* 0x000fe80000100a00 */
[----:B------:R4:W-:Y:S04]  /*3ae0*/  STL.64 [R1+0x370], R200 ;  /* 0x000370c801007387 */ /* 0x0009e80000100a00 */
[----:B------:R-:W-:Y:S04]  /*3af0*/  STL [R1+0x70], RZ ;  /* 0x000070ff01007387 */ /* 0x000fe80000100800 */
[----:B----4-:R-:W4:Y:S04]  /*3b00*/  LDL.LU.64 R200, [R1] ;  /* 0x0000000001c87983 */ /* 0x010f280000300a00 */
[----:B------:R-:W4:Y:S04]  /*3b10*/  LDL.LU.64 R202, [R1+0x8] ;  /* 0x0000080001ca7983 */ /* 0x000f280000300a00 */
[----:B------:R-:W4:Y:S04]  /*3b20*/  LDL.LU.64 R204, [R1+0x10] ;  /* 0x0000100001cc7983 */ /* 0x000f280000300a00 */
[----:B------:R-:W4:Y:S04]  /*3b30*/  LDL.LU.64 R206, [R1+0x18] ;  /* 0x0000180001ce7983 */ /* 0x000f280000300a00 */
[----:B------:R-:W4:Y:S04]  /*3b40*/  LDL.LU.64 R208, [R1+0x20] ;  /* 0x0000200001d07983 */ /* 0x000f280000300a00 */
[----:B------:R-:W4:Y:S01]  /*3b50*/  LDL.LU.64 R210, [R1+0x28] ;  /* 0x0000280001d27983 */ /* 0x000f220000300a00 */
[----:B------:R-:W-:-:S02]  /*3b60*/  WARPGROUP.DEPBAR.LE gsb0, 0x0 ;  /* 0x00008000000079c5 */ /* 0x000fc40000010000 */
[----:B------:R-:W-:Y:S01]  /*3b70*/  WARPGROUP.ARRIVE ;  /* 0x00000000000079c5 */ /* 0x000fe20000000000 */
[----:B------:R-:W4:Y:S04]  /*3b80*/  LDL.LU.64 R212, [R1+0x30] ;  /* 0x0000300001d47983 */ /* 0x000f280000300a00 */
[----:B------:R-:W4:Y:S01]  /*3b90*/  LDL.LU.64 R214, [R1+0x38] ;  /* 0x0000380001d67983 */ /* 0x000f220000300a00 */
[----:B------:R-:W-:Y:S01]  /*3ba0*/  QGMMA.64x32x32.F32.E4M3.E4M3 R56, gdesc[UR32], RZ, !UPT, gsb0 ;  /* 0x00600000203879f3 */ /* 0x000fe2000c0008ff */
[----:B------:R-:W-:Y:S01]  /*3bb0*/  UMOV UR24, UR36 ;  /* 0x0000002400187c82 */ /* 0x000fe20008000000 */
[----:B------:R-:W-:Y:S01]  /*3bc0*/  UMOV UR25, UR37 ;  /* 0x0000002500197c82 */ /* 0x000fe20008000000 */
[----:B------:R-:W-:Y:S01]  /*3bd0*/  UMOV UR20, UR36 ;  /* 0x0000002400147c82 */ /* 0x000fe20008000000 */
[----:B------:R-:W-:Y:S01]  /*3be0*/  UMOV UR21, UR37 ;  /* 0x0000002500157c82 */ /* 0x000fe20008000000 */
[----:B------:R-:W-:Y:S01]  /*3bf0*/  UMOV UR16, UR36 ;  /* 0x0000002400107c82 */ /* 0x000fe20008000000 */
[----:B------:R-:W-:Y:S01]  /*3c00*/  UMOV UR17, UR37 ;  /* 0x0000002500117c82 */ /* 0x000fe20008000000 */
[----:B------:R-:W-:Y:S01]  /*3c10*/  UMOV UR12, UR36 ;  /* 0x00000024000c7c82 */ /* 0x000fe20008000000 */
[----:B------:R-:W-:Y:S01]  /*3c20*/  UMOV UR13, UR37 ;  /* 0x00000025000d7c82 */ /* 0x000fe20008000000 */
        /* <DEDUP_REMOVED lines=9> */
[----:B------:R-:W-:-:S06]  /*3cc0*/  WARPGROUP.ARRIVE ;  /* 0x00000000000079c5 */ /* 0x000fcc0000000000 */
[----:B------:R-:W-:Y:S03]  /*3cd0*/  QGMMA.64x32x32.F32.E4M3.E4M3 R88, gdesc[UR28], RZ, !UPT, gsb0 ;  /* 0x006000001c5879f3 */ /* 0x000fe6000c0008ff */
[----:B------:R-:W-:Y:S02]  /*3ce0*/  WARPGROUP.DEPBAR.LE gsb0, 0x0 ;  /* 0x00008000000079c5 */ /* 0x000fe40000010000 */
[----:B------:R-:W-:-:S06]  /*3cf0*/  WARPGROUP.ARRIVE ;  /* 0x00000000000079c5 */ /* 0x000fcc0000000000 */
[----:B------:R-:W-:Y:S03]  /*3d00*/  QGMMA.64x32x32.F32.E4M3.E4M3 R120, gdesc[UR24], RZ, !UPT, gsb0 ;  /* 0x00600000187879f3 */ /* 0x000fe6000c0008ff */
[----:B------:R-:W-:Y:S02]  /*3d10*/  WARPGROUP.DEPBAR.LE gsb0, 0x0 ;  /* 0x00008000000079c5 */ /* 0x000fe40000010000 */
[----:B------:R-:W-:-:S06]  /*3d20*/  WARPGROUP.ARRIVE ;  /* 0x00000000000079c5 */ /* 0x000fcc0000000000 */
[----:B------:R-:W-:Y:S01]  /*3d30*/  QGMMA.64x32x32.F32.E4M3.E4M3 R152, gdesc[UR20], RZ, !UPT, gsb0 ;  /* 0x00600000149879f3 */ /* 0x000fe2000c0008ff */
[----:B------:R-:W-:Y:S02]  /*3d40*/  UIADD3 UR22, UR44, 0x82, URZ ;  /* 0x000000822c167890 */ /* 0x000fe4000fffe03f */
[----:B------:R-:W-:Y:S02]  /*3d50*/  WARPGROUP.DEPBAR.LE gsb0, 0x0 ;  /* 0x00008000000079c5 */ /* 0x000fe40000010000 */
[----:B------:R-:W-:-:S06]  /*3d60*/  WARPGROUP.ARRIVE ;  /* 0x00000000000079c5 */ /* 0x000fcc0000000000 */
[----:B------:R-:W-:Y:S01]  /*3d70*/  QGMMA.64x32x32.F32.E4M3.E4M3 R184, gdesc[UR16], RZ, !UPT, gsb0 ;  /* 0x0060000010b879f3 */ /* 0x000fe2000c0008ff */
[----:B------:R-:W-:Y:S02]  /*3d80*/  UIADD3 UR16, UR43, 0x2, URZ ;  /* 0x000000022b107890 */ /* 0x000fe4000fffe03f */
[----:B------:R-:W-:Y:S01]  /*3d90*/  UIADD3 UR18, UR44, 0x2, URZ ;  /* 0x000000022c127890 */ /* 0x000fe2000fffe03f */
[----:B------:R-:W-:Y:S01]  /*3da0*/  UMOV UR17, 0x80000020 ;  /* 0x8000002000117882 */ /* 0x000fe20000000000 */
[----:B------:R-:W-:Y:S01]  /*3db0*/  UMOV UR19, 0x80000020 ;  /* 0x8000002000137882 */ /* 0x000fe20000000000 */
[----:B------:R-:W-:Y:S02]  /*3dc0*/  WARPGROUP.DEPBAR.LE gsb0, 0x0 ;  /* 0x00008000000079c5 */ /* 0x000fe40000010000 */
[----:B------:R-:W-:-:S06]  /*3dd0*/  WARPGROUP.ARRIVE ;  /* 0x00000000000079c5 */ /* 0x000fcc0000000000 */
[----:B------:R-:W-:Y:S03]  /*3de0*/  QGMMA.64x32x32.F32.E4M3.E4M3 R216, gdesc[UR12], RZ, !UPT, gsb0 ;  /* 0x006000000cd879f3 */ /* 0x000fe6000c0008ff */
[----:B------:R-:W-:Y:S02]  /*3df0*/  WARPGROUP.DEPBAR.LE gsb0, 0x0 ;  /* 0x00008000000079c5 */ /* 0x000fe40000010000 */
[----:B----4-:R-:W-:-:S06]  /*3e00*/  WARPGROUP.ARRIVE ;  /* 0x00000000000079c5 */ /* 0x010fcc0000000000 */
[----:B------:R-:W-:Y:S03]  /*3e10*/  QGMMA.64x32x32.F32.E4M3.E4M3 R200, gdesc[UR16], R200, gsb0 ;  /* 0x0060000010c879f3 */ /* 0x000fe600080008c8 */
[----:B------:R-:W-:Y:S02]  /*3e20*/  WARPGROUP.DEPBAR.LE gsb0, 0x0 ;  /* 0x00008000000079c5 */ /* 0x000fe40000010000 */
[----:B------:R-:W-:Y:S01]  /*3e30*/  STL.64 [R1], R200 ;  /* 0x000000c801007387 */ /* 0x000fe20000100a00 */
[----:B------:R-:W-:Y:S02]  /*3e40*/  IMAD.MOV.U32 R13, RZ, RZ, R214 ;  /* 0x000000ffff0d7224 */ /* 0x000fe400078e00d6 */
[----:B------:R-:W-:Y:S01]  /*3e50*/  IMAD.MOV.U32 R12, RZ, RZ, R215 ;  /* 0x000000ffff0c7224 */ /* 0x000fe200078e00d7 */
[----:B------:R-:W-:Y:S04]  /*3e60*/  STL.64 [R1+0x8], R202 ;  /* 0x000008ca01007387 */ /* 0x000fe80000100a00 */
[----:B------:R-:W-:Y:S04]  /*3e70*/  STL.64 [R1+0x10], R204 ;  /* 0x000010cc01007387 */ /* 0x000fe80000100a00 */
[----:B------:R-:W-:Y:S04]  /*3e80*/  STL.64 [R1+0x18], R206 ;  /* 0x000018ce01007387 */ /* 0x000fe80000100a00 */
[----:B------:R-:W-:Y:S04]  /*3e90*/  STL.64 [R1+0x20], R208 ;  /* 0x000020d001007387 */ /* 0x000fe80000100a00 */
[----:B------:R-:W-:Y:S04]  /*3ea0*/  STL.64 [R1+0x28], R210 ;  /* 0x000028d201007387 */ /* 0x000fe80000100a00 */
[----:B------:R-:W-:Y:S04]  /*3eb0*/  STL.64 [R1+0x30], R212 ;  /* 0x000030d401007387 */ /* 0x000fe80000100a00 */
[----:B------:R4:W-:Y:S04]  /*3ec0*/  STL.64 [R1+0x38], R214 ;  /* 0x000038d601007387 */ /* 0x0009e80000100a00 */
[----:B----4-:R-:W4:Y:S04]  /*3ed0*/  LDL.LU.64 R214, [R1+0x3a8] ;  /* 0x0003a80001d67983 */ /* 0x010f280000300a00 */
[----:B------:R-:W4:Y:S04]  /*3ee0*/  LDL.LU.64 R212, [R1+0x3a0] ;  /* 0x0003a00001d47983 */ /* 0x000f280000300a00 */
[----:B------:R-:W4:Y:S04]  /*3ef0*/  LDL.LU.64 R210, [R1+0x398] ;  /* 0x0003980001d27983 */ /* 0x000f280000300a00 */
[----:B------:R-:W4:Y:S04]  /*3f00*/  LDL.LU.64 R208, [R1+0x390] ;  /* 0x0003900001d07983 */ /* 0x000f280000300a00 */
[----:B------:R-:W4:Y:S04]  /*3f10*/  LDL.LU.64 R206, [R1+0x388] ;  /* 0x0003880001ce7983 */ /* 0x000f280000300a00 */
[----:B------:R-:W4:Y:S04]  /*3f20*/  LDL.LU.64 R204, [R1+0x380] ;  /* 0x0003800001cc7983 */ /* 0x000f280000300a00 */
[----:B------:R-:W4:Y:S04]  /*3f30*/  LDL.LU.64 R202, [R1+0x378] ;  /* 0x0003780001ca7983 */ /* 0x000f280000300a00 */
[----:B------:R-:W4:Y:S01]  /*3f40*/  LDL.LU.64 R200, [R1+0x370] ;  /* 0x0003700001c87983 */ /* 0x000f220000300a00 */
[----:B------:R-:W-:Y:S01]  /*3f50*/  UMOV UR20, UR16 ;  /* 0x0000001000147c82 */ /* 0x000fe20008000000 */
[----:B------:R-:W-:Y:S01]  /*3f60*/  UMOV UR21, UR17 ;  /* 0x0000001100157c82 */ /* 0x000fe20008000000 */
[----:B------:R-:W-:Y:S01]  /*3f70*/  UMOV UR23, 0x80000020 ;  /* 0x8000002000177882 */ /* 0x000fe20000000000 */
[----:B------:R-:W-:Y:S01]  /*3f80*/  UIADD3 UR26, UR44, 0x102, URZ ;  /* 0x000001022c1a7890 */ /* 0x000fe2000fffe03f */
[----:B------:R0:W-:Y:S01]  /*3f90*/  STL [R1+0x4c], RZ ;  /* 0x00004cff01007387 */ /* 0x0001e20000100800 */
        /* <DEDUP_REMOVED lines=19> */
[----:B------:R-:W-:Y:S01]  /*40d0*/  CS2R R236, SRZ ;  /* 0x0000000000ec7805 */ /* 0x000fe2000001ff00 */
[----:B------:R-:W-:Y:S01]  /*40e0*/  UMOV UR36, UR16 ;  /* 0x0000001000247c82 */ /* 0x000fe20008000000 */
[----:B------:R-:W-:Y:S01]  /*40f0*/  UMOV UR37, UR17 ;  /* 0x0000001100257c82 */ /* 0x000fe20008000000 */
[----:B------:R-:W-:Y:S01]  /*4100*/  UMOV UR39, 0x80000020 ;  /* 0x8000002000277882 */ /* 0x000fe20000000000 */
[----:B------:R-:W-:Y:S01]  /*4110*/  UIADD3 UR43, UR43, 0x202, URZ ;  /* 0x000002022b2b7890 */ /* 0x000fe2000fffe03f */
[----:B------:R-:W-:-:S02]  /*4120*/  CS2R R234, SRZ ;  /* 0x0000000000ea7805 */ /* 0x000fc4000001ff00 */
[----:B------:R-:W-:Y:S02]  /*4130*/  CS2R R232, SRZ ;  /* 0x0000000000e87805 */ /* 0x000fe4000001ff00 */
[----:B------:R-:W-:Y:S02]  /*4140*/  CS2R R22, SRZ ;  /* 0x0000000000167805 */ /* 0x000fe4000001ff00 */
[----:B------:R-:W-:Y:S02]  /*4150*/  CS2R R20, SRZ ;  /* 0x0000000000147805 */ /* 0x000fe4000001ff00 */
[----:B------:R-:W-:Y:S02]  /*4160*/  CS2R R18, SRZ ;  /* 0x0000000000127805 */ /* 0x000fe4000001ff00 */
[----:B------:R-:W-:Y:S02]  /*4170*/  CS2R R16, SRZ ;  /* 0x0000000000107805 */ /* 0x000fe4000001ff00 */
[----:B------:R-:W-:Y:S01]  /*4180*/  CS2R R14, SRZ ;  /* 0x00000000000e7805 */ /* 0x000fe2000001ff00 */
[----:B0-2---:R-:W-:Y:S01]  /*4190*/  IMAD.MOV.U32 R0, RZ, RZ, RZ ;  /* 0x000000ffff007224 */ /* 0x005fe200078e00ff */
[----:B------:R-:W-:-:S02]  /*41a0*/  CS2R R2, SRZ ;  /* 0x0000000000027805 */ /* 0x000fc4000001ff00 */
[----:B------:R-:W-:Y:S02]  /*41b0*/  CS2R R4, SRZ ;  /* 0x0000000000047805 */ /* 0x000fe4000001ff00 */
[----:B------:R-:W-:Y:S02]  /*41c0*/  CS2R R6, SRZ ;  /* 0x0000000000067805 */ /* 0x000fe4000001ff00 */
[----:B------:R-:W-:Y:S02]  /*41d0*/  CS2R R8, SRZ ;  /* 0x0000000000087805 */ /* 0x000fe4000001ff00 */
[----:B------:R-:W-:Y:S01]  /*41e0*/  CS2R R10, SRZ ;  /* 0x00000000000a7805 */ /* 0x000fe2000001ff00 */
[----:B----4-:R-:W-:-:S06]  /*41f0*/  WARPGROUP.ARRIVE ;  /* 0x00000000000079c5 */ /* 0x010fcc0000000000 */
[----:B------:R-:W-:Y:S03]  /*4200*/  QGMMA.64x32x32.F32.E4M3.E4M3 R200, gdesc[UR20], R200, gsb0 ;  /* 0x0060000014c879f3 */ /* 0x000fe600080008c8 */
[----:B------:R-:W-:Y:S02]  /*4210*/  WARPGROUP.DEPBAR.LE gsb0, 0x0 ;  /* 0x00008000000079c5 */ /* 0x000fe40000010000 */
[----:B------:R-:W-:-:S06]  /*4220*/  WARPGROUP.ARRIVE ;  /* 0x00000000000079c5 */ /* 0x000fcc0000000000 */
[----:B------:R-:W-:Y:S03]  /*4230*/  QGMMA.64x32x32.F32.E4M3.E4M3 R168, gdesc[UR24], R168, gsb0 ;  /* 0x0060000018a879f3 */ /* 0x000fe600080008a8 */
[----:B------:R-:W-:Y:S02]  /*4240*/  WARPGROUP.DEPBAR.LE gsb0, 0x0 ;  /* 0x00008000000079c5 */ /* 0x000fe40000010000 */
[----:B------:R-:W-:-:S06]  /*4250*/  WARPGROUP.ARRIVE ;  /* 0x00000000000079c5 */ /* 0x000fcc0000000000 */
[----:B------:R-:W-:Y:S01]  /*4260*/  QGMMA.64x32x32.F32.E4M3.E4M3 R136, gdesc[UR12], R136, gsb0 ;  /* 0x006000000c8879f3 */ /* 0x000fe20008000888 */
[----:B------:R-:W-:Y:S02]  /*4270*/  ULDC UR12, c[0x0][0x50c] ;  /* 0x00014300000c7ab9 */ /* 0x000fe40000000800 */
[----:B------:R-:W-:Y:S01]  /*4280*/  UISETP.NE.AND UP0, UPT, UR12, 0x2, UPT ;  /* 0x000000020c00788c */ /* 0x000fe2000bf05270 */
[----:B------:R-:W-:Y:S02]  /*4290*/  WARPGROUP.DEPBAR.LE gsb0, 0x0 ;  /* 0x00008000000079c5 */ /* 0x000fe40000010000 */
[----:B------:R-:W-:-:S06]  /*42a0*/  WARPGROUP.ARRIVE ;  /* 0x00000000000079c5 */ /* 0x000fcc0000000000 */
[----:B------:R-:W-:Y:S03]  /*42b0*/  QGMMA.64x32x32.F32.E4M3.E4M3 R104, gdesc[UR32], R104, gsb0 ;  /* 0x00600000206879f3 */ /* 0x000fe60008000868 */
[----:B------:R-:W-:Y:S02]  /*42c0*/  WARPGROUP.DEPBAR.LE gsb0, 0x0 ;  /* 0x00008000000079c5 */ /* 0x000fe40000010000 */
[----:B------:R-:W-:-:S06]  /*42d0*/  WARPGROUP.ARRIVE ;  /* 0x00000000000079c5 */ /* 0x000fcc0000000000 */
[----:B------:R-:W-:Y:S03]  /*42e0*/  QGMMA.64x32x32.F32.E4M3.E4M3 R72, gdesc[UR28], R72, gsb0 ;  /* 0x006000001c4879f3 */ /* 0x000fe60008000848 */
[----:B------:R-:W-:Y:S02]  /*42f0*/  WARPGROUP.DEPBAR.LE gsb0, 0x0 ;  /* 0x00008000000079c5 */ /* 0x000fe40000010000 */
[----:B------:R-:W-:-:S06]  /*4300*/  WARPGROUP.ARRIVE ;  /* 0x00000000000079c5 */ /* 0x000fcc0000000000 */
[----:B------:R-:W-:Y:S01]  /*4310*/  QGMMA.64x32x32.F32.E4M3.E4M3 R40, gdesc[UR36], R40, gsb0 ;  /* 0x00600000242879f3 */ /* 0x000fe20008000828 */
[----:B------:R-:W-:Y:S01]  /*4320*/  UMOV UR36, UR43 ;  /* 0x0000002b00247c82 */ /* 0x000fe20008000000 */
[----:B------:R-:W-:Y:S01]  /*4330*/  UMOV UR37, 0x80000020 ;  /* 0x8000002000257882 */ /* 0x000fe20000000000 */
        /* <DEDUP_REMOVED lines=12> */
[----:B------:R-:W-:-:S02]  /*4400*/  WARPGROUP.DEPBAR.LE gsb0, 0x0 ;  /* 0x00008000000079c5 */ /* 0x000fc40000010000 */
[----:B------:R-:W-:-:S06]  /*4410*/  WARPGROUP.ARRIVE ;  /* 0x00000000000079c5 */ /* 0x000fcc0000000000 */
[----:B------:R-:W-:Y:S03]  /*4420*/  QGMMA.64x32x32.F32.E4M3.E4M3 R24, gdesc[UR36], R24, gsb0 ;  /* 0x00600000241879f3 */ /* 0x000fe60008000818 */
        /* <DEDUP_REMOVED lines=9> */
[----:B------:R-:W-:-:S06]  /*44c0*/  USEL UR12, URZ, 0x1, UP0 ;  /* 0x000000013f0c7887 */ /* 0x000fcc0008000000 */
[----:B------:R-:W-:Y:S01]  /*44d0*/  ISETP.NE.AND P0, PT, RZ, UR12, PT ;  /* 0x0000000cff007c0c */ /* 0x000fe2000bf05270 */
        /* <DEDUP_REMOVED lines=10> */
[----:B------:R-:W-:Y:S05]  /*4580*/  @!P0 BRA `(.L_x_22) ;  /* 0x0000001800d08947 */ /* 0x000fea0003800000 */
[----:B------:R-:W-:Y:S01]  /*4590*/  FADD R18, RZ, R12 ;  /* 0x0000000cff127221 */ /* 0x000fe20000000000 */
[----:B------:R-:W-:-:S01]  /*45a0*/  FADD R12, RZ, R227 ;  /* 0x000000e3ff0c7221 */ /* 0x000fc20000000000 */
[----:B------:R-:W2:Y:S01]  /*45b0*/  LDL R10, [R1+0x4] ;  /* 0x00000400010a7983 */ /* 0x000ea20000100800 */
[----:B------:R-:W-:-:S01]  /*45c0*/  FADD R17, RZ, R13 ;  /* 0x0000000dff117221 */ /* 0x000fc20000000000 */
[----:B------:R-:W-:Y:S02]  /*45d0*/  FADD R13, RZ, R228 ;  /* 0x000000e4ff0d7221 */ /* 0x000fe40000000000 */
[----:B------:R-:W4:Y:S04]  /*45e0*/  LDL R9, [R1+0x8] ;  /* 0x0000080001097983 */ /* 0x000f280000100800 */
[----:B------:R-:W5:Y:S04]  /*45f0*/  LDL R8, [R1+0xc] ;  /* 0x00000c0001087983 */ /* 0x000f680000100800 */
[----:B------:R-:W3:Y:S04]  /*4600*/  LDL R7, [R1+0x10] ;  /* 0x0000100001077983 */ /* 0x000ee80000100800 */
        /* <DEDUP_REMOVED lines=9> */
[----:B------:R-:W3:Y:S01]  /*46a0*/  LDL R11, [R1] ;  /* 0x00000000010b7983 */ /* 0x000ee20000100800 */
[----:B------:R-:W-:-:S01]  /*46b0*/  FADD R19, RZ, R216 ;  /* 0x000000d8ff137221 */ /* 0x000fc20000000000 */
[----:B------:R-:W-:Y:S01]  /*46c0*/  FADD R20, RZ, R217 ;  /* 0x000000d9ff147221 */ /* 0x000fe20000000000 */
[----:B------:R-:W-:-:S01]  /*46d0*/  FADD R21, RZ, R218 ;  /* 0x000000daff157221 */ /* 0x000fc20000000000 */
[----:B------:R0:W-:Y:S01]  /*46e0*/  STL [R1+0x40], R12 ;  /* 0x0000400c01007387 */ /* 0x0001e20000100800 */
[----:B------:R-:W-:-:S01]  /*46f0*/  FADD R22, RZ, R219 ;  /* 0x000000dbff167221 */ /* 0x000fc20000000000 */
[----:B------:R-:W-:Y:S01]  /*4700*/  FADD R23, RZ, R220 ;  /* 0x000000dcff177221 */ /* 0x000fe20000000000 */
[----:B------:R-:W-:-:S01]  /*4710*/  FADD R232, RZ, R221 ;  /* 0x000000ddffe87221 */ /* 0x000fc20000000000 */
[----:B------:R1:W-:Y:S01]  /*4720*/  STL [R1+0x44], R13 ;  /* 0x0000440d01007387 */ /* 0x0003e20000100800 */
[----:B------:R-:W-:-:S01]  /*4730*/  FADD R233, RZ, R222 ;  /* 0x000000deffe97221 */ /* 0x000fc20000000000 */
[----:B------:R-:W-:Y:S01]  /*4740*/  FADD R234, RZ, R223 ;  /* 0x000000dfffea7221 */ /* 0x000fe20000000000 */
[----:B------:R-:W-:-:S01]  /*4750*/  FADD R235, RZ, R224 ;  /* 0x000000e0ffeb7221 */ /* 0x000fc20000000000 */
[----:B------:R-:W-:Y:S01]  /*4760*/  FADD R236, RZ, R225 ;  /* 0x000000e1ffec7221 */ /* 0x000fe20000000000 */
[----:B------:R-:W-:-:S01]  /*4770*/  FADD R237, RZ, R226 ;  /* 0x000000e2ffed7221 */ /* 0x000fc20000000000 */
[----:B0-----:R-:W-:Y:S01]  /*4780*/  FADD R12, RZ, R229 ;  /* 0x000000e5ff0c7221 */ /* 0x001fe20000000000 */
[----:B------:R-:W-:Y:S01]  /*4790*/  UMOV UR6, URZ ;  /* 0x0000003f00067c82 */ /* 0x000fe20008000000 */
[----:B-1----:R-:W-:-:S03]  /*47a0*/  FADD R13, RZ, R230 ;  /* 0x000000e6ff0d7221 */ /* 0x002fc60000000000 */
[----:B------:R0:W-:Y:S04]  /*47b0*/  STL [R1+0x48], R12 ;  /* 0x0000480c01007387 */ /* 0x0001e80000100800 */
[----:B------:R1:W-:Y:S01]  /*47c0*/  STL [R1+0x4c], R13 ;  /* 0x00004c0d01007387 */ /* 0x0003e20000100800 */
[----:B0-----:R-:W-:-:S01]  /*47d0*/  FADD R12, RZ, R231 ;  /* 0x000000e7ff0c7221 */ /* 0x001fc20000000000 */
[----:B-1----:R-:W-:-:S04]  /*47e0*/  FADD R13, RZ, R200 ;  /* 0x000000c8ff0d7221 */ /* 0x002fc80000000000 */
        /* <DEDUP_REMOVED lines=58> */
[----:B--2---:R-:W-:-:S01]  /*4b90*/  FADD R10, RZ, R10 ;  /* 0x0000000aff0a7221 */ /* 0x004fc20000000000 */
[----:B----4-:R-:W-:Y:S01]  /*4ba0*/  FADD R9, RZ, R9 ;  /* 0x00000009ff097221 */ /* 0x010fe20000000000 */
[----:B0-----:R-:W-:-:S01]  /*4bb0*/  FADD R12, RZ, R197 ;  /* 0x000000c5ff0c7221 */ /* 0x001fc20000000000 */
[----:B-----5:R-:W-:Y:S01]  /*4bc0*/  FADD R8, RZ, R8 ;  /* 0x00000008ff087221 */ /* 0x020fe20000000000 */
[----:B-1----:R-:W-:-:S03]  /*4bd0*/  FADD R13, RZ, R198 ;  /* 0x000000c6ff0d7221 */ /* 0x002fc60000000000 */
[----:B------:R0:W-:Y:S01]  /*4be0*/  STL [R1+0xc8], R12 ;  /* 0x0000c80c01007387 */ /* 0x0001e20000100800 */
[----:B---3--:R-:W-:-:S03]  /*4bf0*/  FADD R7, RZ, R7 ;  /* 0x00000007ff077221 */ /* 0x008fc60000000000 */
[----:B------:R1:W-:Y:S01]  /*4c00*/  STL [R1+0xcc], R13 ;  /* 0x0000cc0d01007387 */ /* 0x0003e20000100800 */
[----:B------:R-:W-:-:S01]  /*4c10*/  FADD R6, RZ, R6 ;  /* 0x00000006ff067221 */ /* 0x000fc20000000000 */
[----:B------:R-:W-:Y:S01]  /*4c20*/  FADD R5, RZ, R5 ;  /* 0x00000005ff057221 */ /* 0x000fe20000000000 */
[----:B0-----:R-:W-:-:S01]  /*4c30*/  FADD R12, RZ, R199 ;  /* 0x000000c7ff0c7221 */ /* 0x001fc20000000000 */
[----:B------:R-:W-:Y:S01]  /*4c40*/  FADD R4, RZ, R4 ;  /* 0x00000004ff047221 */ /* 0x000fe20000000000 */
[----:B-1----:R-:W-:-:S03]  /*4c50*/  FADD R13, RZ, R168 ;  /* 0x000000a8ff0d7221 */ /* 0x002fc60000000000 */
[----:B------:R0:W-:Y:S01]  /*4c60*/  STL [R1+0xd0], R12 ;  /* 0x0000d00c01007387 */ /* 0x0001e20000100800 */
[----:B------:R-:W-:-:S03]  /*4c70*/  FADD R3, RZ, R3 ;  /* 0x00000003ff037221 */ /* 0x000fc60000000000 */
[----:B------:R1:W-:Y:S01]  /*4c80*/  STL [R1+0xd4], R13 ;  /* 0x0000d40d01007387 */ /* 0x0003e20000100800 */
[----:B------:R-:W-:-:S01]  /*4c90*/  FADD R2, RZ, R2 ;  /* 0x00000002ff027221 */ /* 0x000fc20000000000 */
[----:B0-----:R-:W-:Y:S01]  /*4ca0*/  FADD R12, RZ, R169 ;  /* 0x000000a9ff0c7221 */ /* 0x001fe20000000000 */
[----:B------:R-:W-:-:S01]  /*4cb0*/  FADD R0, RZ, R0 ;  /* 0x00000000ff007221 */ /* 0x000fc20000000000 */
[----:B-1----:R-:W-:-:S03]  /*4cc0*/  FADD R13, RZ, R170 ;  /* 0x000000aaff0d7221 */ /* 0x002fc60000000000 */
[----:B------:R0:W-:Y:S01]  /*4cd0*/  STL [R1+0xd8], R12 ;  /* 0x0000d80c01007387 */ /* 0x0001e20000100800 */
[----:B------:R-:W-:-:S01]  /*4ce0*/  FADD R14, RZ, R14 ;  /* 0x0000000eff0e7221 */ /* 0x000fc20000000000 */
[----:B------:R-:W-:Y:S02]  /*4cf0*/  FADD R15, RZ, R15 ;  /* 0x0000000fff0f7221 */ /* 0x000fe40000000000 */
[----:B------:R1:W-:Y:S01]  /*4d00*/  STL [R1+0xdc], R13 ;  /* 0x0000dc0d01007387 */ /* 0x0003e20000100800 */
[----:B------:R-:W-:-:S01]  /*4d10*/  FADD R16, RZ, R16 ;  /* 0x00000010ff107221 */ /* 0x000fc20000000000 */
[----:B0-----:R-:W-:Y:S01]  /*4d20*/  FADD R12, RZ, R171 ;  /* 0x000000abff0c7221 */ /* 0x001fe20000000000 */
[----:B------:R-:W-:-:S01]  /*4d30*/  FADD R11, RZ, R11 ;  /* 0x0000000bff0b7221 */ /* 0x000fc20000000000 */
        /* <DEDUP_REMOVED lines=311> */
[----:B0-----:R-:W-:-:S05]  /*60b0*/  FADD R12, RZ, R39 ;  /* 0x00000027ff0c7221 */ /* 0x001fca0000000000 */
[----:B------:R2:W-:Y:S02]  /*60c0*/  STL [R1+0x350], R12 ;  /* 0x0003500c01007387 */ /* 0x0005e40000100800 */
.L_x_22:
[----:B------:R-:W-:-:S04]  /*60d0*/  UIADD3 UR46, UR5, 0x1, URZ ;  /* 0x00000001052e7890 */ /* 0x000fc8000fffe03f */
[----:B------:R-:W-:-:S04]  /*60e0*/  UISETP.NE.AND UP0, UPT, UR46, 0x7, UPT ;  /* 0x000000072e00788c */ /* 0x000fc8000bf05270 */
[----:B------:R-:W-:Y:S02]  /*60f0*/  USEL UR13, URZ, 0x1, UP0 ;  /* 0x000000013f0d7887 */ /* 0x000fe40008000000 */
[----:B------:R-:W-:Y:S02]  /*6100*/  USEL UR46, UR46, URZ, UP0 ;  /* 0x0000003f2e2e7287 */ /* 0x000fe40008000000 */
[----:B------:R-:W-:-:S06]  /*6110*/  ULOP3.LUT UR13, UR4, UR13, URZ, 0x3c, !UPT ;  /* 0x0000000d040d7292 */ /* 0x000fcc000f8e3c3f */
[----:B--2---:R-:W-:Y:S01]  /*6120*/  IMAD.U32 R12, RZ, RZ, UR13 ;  /* 0x0000000dff0c7e24 */ /* 0x004fe2000f8e00ff */
[----:B------:R-:W-:-:S06]  /*6130*/  UMOV UR13, 0x1 ;  /* 0x00000001000d7882 */ /* 0x000fcc0000000000 */
.L_x_17:
[----:B------:R-:W-:-:S04]  /*6140*/  UISETP.LT.AND UP0, UPT, UR11, 0x1, UPT ;  /* 0x000000010b00788c */ /* 0x000fc8000bf01270 */
[----:B------:R-:W-:-:S04]  /*6150*/  USEL UR14, UR11, 0x1, UP0 ;  /* 0x000000010b0e7887 */ /* 0x000fc80008000000 */
[----:B------:R-:W-:-:S04]  /*6160*/  UIADD3 UR45, UR11, -UR14, URZ ;  /* 0x8000000e0b2d7290 */ /* 0x000fc8000fffe03f */
[----:B------:R-:W-:-:S06]  /*6170*/  UISETP.GE.AND UP0, UPT, UR45, 0x1, UPT ;  /* 0x000000012d00788c */ /* 0x000fcc000bf06270 */
[----:B------:R-:W-:-:S13]  /*6180*/  PLOP3.LUT P0, PT, PT, PT, UP0, 0x80, 0x0 ;  /* 0x000000000000781c */ /* 0x000fda0003f0f008 */
[----:B------:R-:W-:Y:S05]  /*6190*/  @!P0 BRA `(.L_x_23) ;  /* 0x0000003c00788947 */ /* 0x000fea0003800000 */
[----:B------:R-:W-:Y:S01]  /*61a0*/  UMOV UR44, UR5 ;  /* 0x00000005002c7c82 */ /* 0x000fe20008000000 */
[----:B------:R-:W-:-:S05]  /*61b0*/  ULDC UR43, c[0x0][0x50c] ;  /* 0x00014300002b7ab9 */ /* 0x000fca0000000800 */
.L_x_31:
[----:B------:R-:W-:-:S06]  /*61c0*/  UISETP.NE.AND UP0, UPT, UR8, 0x3, UPT ;  /* 0x000000030800788c */ /* 0x000fcc000bf05270 */
[----:B------:R-:W-:-:S13]  /*61d0*/  PLOP3.LUT P1, PT, PT, PT, UP0, 0x80, 0x0 ;  /* 0x000000000000781c */ /* 0x000fda0003f2f008 */
[----:B-----5:R-:W-:Y:S05]  /*61e0*/  @!P1 BRA `(.L_x_24) ;  /* 0x0000000000049947 */ /* 0x020fea0003800000 */
[----:B------:R-:W-:Y:S01]  /*61f0*/  BPT.TRAP 0x1 ;  /* 0x000000040000795c */ /* 0x000fe20000300000 */
.L_x_24:
[----:B------:R-:W0:Y:S01]  /*6200*/  S2UR UR14, SR_CgaCtaId ;  /* 0x00000000000e79c3 */ /* 0x000e220000008800 */
[----:B------:R-:W-:Y:S01]  /*6210*/  UMOV UR9, 0x400 ;  /* 0x0000040000097882 */ /* 0x000fe20000000000 */
[----:B------:R-:W-:Y:S01]  /*6220*/  SHF.L.U32 R13, R12, 0x1f, RZ ;  /* 0x0000001f0c0d7819 */ /* 0x000fe200000006ff */
[----:B0-----:R-:W-:-:S04]  /*6230*/  ULEA UR9, UR14, UR9, 0x18 ;  /* 0x000000090e097291 */ /* 0x001fc8000f8ec03f */
[----:B------:R-:W-:-:S09]  /*6240*/  ULEA UR14, UR46, UR9, 0x3 ;  /* 0x000000092e0e7291 */ /* 0x000fd2000f8e183f */
[----:B------:R0:W2:Y:S01]  /*6250*/  SYNCS.PHASECHK.TRANS64.TRYWAIT P0, [UR14], R13 ;  /* 0x0000000dff0075a7 */ /* 0x0000a2000800014e */
[----:B------:R-:W-:Y:S05]  /*6260*/  @!P1 BRA `(.L_x_25) ;  /* 0x0000000000049947 */ /* 0x000fea0003800000 */
[----:B------:R-:W-:Y:S01]  /*6270*/  BPT.TRAP 0x1 ;  /* 0x000000040000795c */ /* 0x000fe20000300000 */
.L_x_25:
[----:B--2---:R-:W-:Y:S05]  /*6280*/  @P0 BRA `(.L_x_26) ;  /* 0x0000000000080947 */ /* 0x004fea0003800000 */
[----:B------:R-:W2:Y:S02]  /*6290*/  SYNCS.PHASECHK.TRANS64.TRYWAIT P0, [UR14], R13 ;  /* 0x0000000dff0075a7 */ /* 0x000ea4000800014e */
[----:B--2---:R-:W-:Y:S05]  /*62a0*/  @!P0 BRA `(.L_x_27) ;  /* 0x0000019400a48947 */ /* 0x004fea0003800000 */
.L_x_26:
[----:B------:R-:W-:Y:S04]  /*62b0*/  STL.64 [R1+0x3e8], R234 ;  /* 0x0003e8ea01007387 */ /* 0x000fe80000100a00 */
[----:B------:R-:W-:Y:S04]  /*62c0*/  STL.64 [R1+0x3e0], R232 ;  /* 0x0003e0e801007387 */ /* 0x000fe80000100a00 */
[----:B------:R-:W-:Y:S04]  /*62d0*/  STL.64 [R1+0x3d8], R230 ;  /* 0x0003d8e601007387 */ /* 0x000fe80000100a00 */
[----:B------:R-:W-:Y:S04]  /*62e0*/  STL.64 [R1+0x3d0], R228 ;  /* 0x0003d0e401007387 */ /* 0x000fe80000100a00 */
[----:B------:R-:W-:Y:S04]  /*62f0*/  STL.64 [R1+0x3c8], R226 ;  /* 0x0003c8e201007387 */ /* 0x000fe80000100a00 */
[----:B------:R-:W-:Y:S04]  /*6300*/  STL.64 [R1+0x3c0], R224 ;  /* 0x0003c0e001007387 */ /* 0x000fe80000100a00 */
[----:B------:R-:W-:Y:S04]  /*6310*/  STL.64 [R1+0x3b8], R222 ;  /* 0x0003b8de01007387 */ /* 0x000fe80000100a00 */
[----:B------:R2:W-:Y:S04]  /*6320*/  STL.64 [R1+0x3b0], R220 ;  /* 0x0003b0dc01007387 */ /* 0x0005e80000100a00 */
[----:B--2---:R-:W2:Y:S04]  /*6330*/  LDL.LU.64 R220, [R1] ;  /* 0x0000000001dc7983 */ /* 0x004ea80000300a00 */
[----:B------:R-:W2:Y:S04]  /*6340*/  LDL.LU.64 R222, [R1+0x8] ;  /* 0x0000080001de7983 */ /* 0x000ea80000300a00 */
[----:B------:R-:W2:Y:S04]  /*6350*/  LDL.LU.64 R224, [R1+0x10] ;  /* 0x0000100001e07983 */ /* 0x000ea80000300a00 */
[----:B------:R-:W2:Y:S04]  /*6360*/  LDL.LU.64 R226, [R1+0x18] ;  /* 0x0000180001e27983 */ /* 0x000ea80000300a00 */
[----:B------:R-:W2:Y:S04]  /*6370*/  LDL.LU.64 R228, [R1+0x20] ;  /* 0x0000200001e47983 */ /* 0x000ea80000300a00 */
[----:B------:R-:W2:Y:S04]  /*6380*/  LDL.LU.64 R230, [R1+0x28] ;  /* 0x0000280001e67983 */ /* 0x000ea80000300a00 */
[----:B------:R-:W2:Y:S04]  /*6390*/  LDL.LU.64 R232, [R1+0x30] ;  /* 0x0000300001e87983 */ /* 0x000ea80000300a00 */
[----:B------:R-:W2:Y:S01]  /*63a0*/  LDL.LU.64 R234, [R1+0x38] ;  /* 0x0000380001ea7983 */ /* 0x000ea20000300a00 */
[----:B------:R-:W-:-:S02]  /*63b0*/  UIADD3 UR14, UR9, 0x1c180, URZ ;  /* 0x0001c180090e7890 */ /* 0x000fc4000fffe03f */
[----:B------:R-:W-:Y:S02]  /*63c0*/  UISETP.NE.AND UP0, UPT, UR12, URZ, UPT ;  /* 0x0000003f0c00728c */ /* 0x000fe4000bf05270 */
[----:B------:R-:W-:Y:S02]  /*63d0*/  USHF.R.U32.HI UR14, URZ, 0x4, UR14 ;  /* 0x000000043f0e7899 */ /* 0x000fe4000801160e */
[----:B------:R-:W-:Y:S02]  /*63e0*/  USEL UR13, UR13, URZ, !UP0 ;  /* 0x0000003f0d0d7287 */ /* 0x000fe4000c000000 */
[----:B------:R-:W-:Y:S02]  /*63f0*/  ULOP3.LUT UR14, UR14, 0x3fff, URZ, 0xc0, !UPT ;  /* 0x00003fff0e0e7892 */ /* 0x000fe4000f8ec03f */
[----:B------:R-:W-:Y:S02]  /*6400*/  ULOP3.LUT UR47, UR10, 0x10000, URZ, 0xfc, !UPT ;  /* 0x000100000a2f7892 */ /* 0x000fe4000f8efc3f */
[----:B------:R-:W-:-:S02]  /*6410*/  ULOP3.LUT UR14, UR14, 0x10000, URZ, 0xfc, !UPT ;  /* 0x000100000e0e7892 */ /* 0x000fc4000f8efc3f */
[----:B------:R-:W-:Y:S02]  /*6420*/  UISETP.NE.U32.AND UP0, UPT, UR13, URZ, UPT ;  /* 0x0000003f0d00728c */ /* 0x000fe4000bf05070 */
[----:B------:R-:W-:Y:S02]  /*6430*/  ULEA UR47, UR46, UR47, 0xa ;  /* 0x0000002f2e2f7291 */ /* 0x000fe4000f8e503f */
[----:B------:R-:W-:Y:S01]  /*6440*/  UIMAD UR50, UR46, 0x380, UR14 ;  /* 0x000003802e3278a4 */ /* 0x000fe2000f8e020e */
[----:B------:R-:W-:Y:S01]  /*6450*/  UMOV UR17, 0x80000020 ;  /* 0x8000002000117882 */ /* 0x000fe20000000000 */
[----:B------:R-:W-:Y:S02]  /*6460*/  UMOV UR19, 0x80000020 ;  /* 0x8000002000137882 */ /* 0x000fe40000000000 */
[----:B------:R-:W-:Y:S01]  /*6470*/  UIADD3 UR14, UR50, 0x80, URZ ;  /* 0x00000080320e7890 */ /* 0x000fe2000fffe03f */
[----:B------:R-:W-:Y:S02]  /*6480*/  UMOV UR16, UR47 ;  /* 0x0000002f00107c82 */ /* 0x000fe40008000000 */
[----:B------:R-:W-:Y:S01]  /*6490*/  UMOV UR18, UR50 ;  /* 0x0000003200127c82 */ /* 0x000fe20008000000 */
[----:B------:R-:W-:Y:S01]  /*64a0*/  UMOV UR12, UR16 ;  /* 0x00000010000c7c82 */ /* 0x000fe20008000000 */
[----:B------:R-:W-:Y:S01]  /*64b0*/  UMOV UR13, UR17 ;  /* 0x00000011000d7c82 */ /* 0x000fe20008000000 */
[----:B------:R-:W-:Y:S01]  /*64c0*/  UMOV UR15, 0x80000020 ;  /* 0x80000020000f7882 */ /* 0x000fe20000000000 */
[----:B------:R-:W-:Y:S01]  /*64d0*/  UIADD3 UR22, UR50, 0x100, URZ ;  /* 0x0000010032167890 */ /* 0x000fe2000fffe03f */
[----:B------:R-:W-:Y:S01]  /*64e0*/  UMOV UR20, UR16 ;  /* 0x0000001000147c82 */ /* 0x000fe20008000000 */
[----:B------:R-:W-:Y:S01]  /*64f0*/  UMOV UR21, UR17 ;  /* 0x0000001100157c82 */ /* 0x000fe20008000000 */
[----:B------:R-:W-:Y:S01]  /*6500*/  UMOV UR23, 0x80000020 ;  /* 0x8000002000177882 */ /* 0x000fe20000000000 */
[----:B------:R-:W-:Y:S01]  /*6510*/  UIADD3 UR26, UR50, 0x180, URZ ;  /* 0x00000180321a7890 */ /* 0x000fe2000fffe03f */
[----:B------:R-:W-:Y:S01]  /*6520*/  UMOV UR24, UR16 ;  /* 0x0000001000187c82 */ /* 0x000fe20008000000 */
[----:B------:R-:W-:Y:S01]  /*6530*/  UMOV UR25, UR17 ;  /* 0x0000001100197c82 */ /* 0x000fe20008000000 */
[----:B------:R-:W-:Y:S01]  /*6540*/  UMOV UR27, 0x80000020 ;  /* 0x80000020001b7882 */ /* 0x000fe20000000000 */
[----:B--2---:R-:W-:Y:S01]  /*6550*/  WARPGROUP.ARRIVE ;  /* 0x00000000000079c5 */ /* 0x004fe20000000000 */
[----:B------:R-:W-:Y:S01]  /*6560*/  UIADD3 UR30, UR50, 0x200, URZ ;  /* 0x00000200321e7890 */ /* 0x000fe2000fffe03f */
[----:B------:R-:W-:Y:S01]  /*6570*/  UMOV UR28, UR16 ;  /* 0x00000010001c7c82 */ /* 0x000fe20008000000 */
[----:B------:R-:W-:-:S03]  /*6580*/  UMOV UR29, UR17 ;  /* 0x00000011001d7c82 */ /* 0x000fc60008000000 */
[----:B------:R-:W-:Y:S03]  /*6590*/  QGMMA.64x32x32.F32.E4M3.E4M3 R220, gdesc[UR16], R220, UP0, gsb0 ;  /* 0x0060000010dc79f3 */ /* 0x000fe6000b8008dc */
[----:B------:R-:W-:Y:S02]  /*65a0*/  WARPGROUP.DEPBAR.LE gsb0, 0x0 ;  /* 0x00008000000079c5 */ /* 0x000fe40000010000 */
[----:B------:R-:W-:Y:S01]  /*65b0*/  WARPGROUP.ARRIVE ;  /* 0x00000000000079c5 */ /* 0x000fe20000000000 */
[----:B------:R-:W-:Y:S01]  /*65c0*/  UMOV UR31, 0x80000020 ;  /* 0x80000020001f7882 */ /* 0x000fe20000000000 */
[----:B------:R-:W-:Y:S01]  /*65d0*/  UIADD3 UR34, UR50, 0x280, URZ ;  /* 0x0000028032227890 */ /* 0x000fe2000fffe03f */
[----:B------:R-:W-:Y:S01]  /*65e0*/  STL.64 [R1], R220 ;  /* 0x000000dc01007387 */ /* 0x000fe20000100a00 */
[----:B------:R-:W-:Y:S01]  /*65f0*/  UMOV UR32, UR16 ;  /* 0x0000001000207c82 */ /* 0x000fe20008000000 */
[----:B------:R-:W-:Y:S01]  /*6600*/  UMOV UR33, UR17 ;  /* 0x0000001100217c82 */ /* 0x000fe20008000000 */
[----:B------:R-:W-:Y:S01]  /*6610*/  QGMMA.64x32x32.F32.E4M3.E4M3 R200, gdesc[UR12], R200, UP0, gsb0 ;  /* 0x006000000cc879f3 */ /* 0x000fe2000b8008c8 */
[----:B------:R-:W-:Y:S01]  /*6620*/  UMOV UR35, 0x80000020 ;  /* 0x8000002000237882 */ /* 0x000fe20000000000 */
[----:B------:R-:W-:Y:S01]  /*6630*/  UIADD3 UR38, UR50, 0x300, URZ ;  /* 0x0000030032267890 */ /* 0x000fe2000fffe03f */
[----:B------:R-:W-:Y:S01]  /*6640*/  STL.64 [R1+0x8], R222 ;  /* 0x000008de01007387 */ /* 0x000fe20000100a00 */
[----:B------:R-:W-:Y:S01]  /*6650*/  UMOV UR36, UR16 ;  /* 0x0000001000247c82 */ /* 0x000fe20008000000 */
[----:B------:R-:W-:Y:S01]  /*6660*/  UMOV UR37, UR17 ;  /* 0x0000001100257c82 */ /* 0x000fe20008000000 */
[----:B------:R-:W-:Y:S01]  /*6670*/  UMOV UR39, 0x80000020 ;  /* 0x8000002000277882 */ /* 0x000fe20000000000 */
[----:B------:R-:W-:Y:S01]  /*6680*/  UIADD3 UR12, UR47, 0x200, URZ ;  /* 0x000002002f0c7890 */ /* 0x000fe2000fffe03f */
[----:B------:R-:W-:Y:S01]  /*6690*/  STL.64 [R1+0x10], R224 ;  /* 0x000010e001007387 */ /* 0x000fe20000100a00 */
[----:B0-----:R-:W-:-:S03]  /*66a0*/  IMAD.MOV.U32 R13, RZ, RZ, R235 ;  /* 0x000000ffff0d7224 */ /* 0x001fc600078e00eb */
[----:B------:R-:W-:Y:S04]  /*66b0*/  STL.64 [R1+0x18], R226 ;  /* 0x000018e201007387 */ /* 0x000fe80000100a00 */
[----:B------:R-:W-:Y:S04]  /*66c0*/  STL.64 [R1+0x20], R228 ;  /* 0x000020e401007387 */ /* 0x000fe80000100a00 */
[----:B------:R-:W-:Y:S04]  /*66d0*/  STL.64 [R1+0x28], R230 ;  /* 0x000028e601007387 */ /* 0x000fe80000100a00 */
[----:B------:R-:W-:Y:S04]  /*66e0*/  STL.64 [R1+0x30], R232 ;  /* 0x000030e801007387 */ /* 0x000fe80000100a00 */
[----:B------:R0:W-:Y:S04]  /*66f0*/  STL [R1+0x38], R234 ;  /* 0x000038ea01007387 */ /* 0x0001e80000100800 */
[----:B0-----:R0:W5:Y:S04]  /*6700*/  LDL.LU.64 R234, [R1+0x3e8] ;  /* 0x0003e80001ea7983 */ /* 0x0011680000300a00 */
[----:B------:R0:W5:Y:S04]  /*6710*/  LDL.LU.64 R232, [R1+0x3e0] ;  /* 0x0003e00001e87983 */ /* 0x0001680000300a00 */
[----:B------:R-:W2:Y:S04]  /*6720*/  LDL.LU.64 R230, [R1+0x3d8] ;  /* 0x0003d80001e67983 */ /* 0x000ea80000300a00 */
[----:B------:R-:W2:Y:S04]  /*6730*/  LDL.LU.64 R228, [R1+0x3d0] ;  /* 0x0003d00001e47983 */ /* 0x000ea80000300a00 */
[----:B------:R-:W2:Y:S04]  /*6740*/  LDL.LU.64 R226, [R1+0x3c8] ;  /* 0x0003c80001e27983 */ /* 0x000ea80000300a00 */
[----:B------:R-:W2:Y:S01]  /*6750*/  LDL.LU.64 R224, [R1+0x3c0] ;  /* 0x0003c00001e07983 */ /* 0x000ea20000300a00 */
[----:B------:R-:W-:-:S02]  /*6760*/  WARPGROUP.DEPBAR.LE gsb0, 0x0 ;  /* 0x00008000000079c5 */ /* 0x000fc40000010000 */
[----:B------:R-:W-:Y:S01]  /*6770*/  WARPGROUP.ARRIVE ;  /* 0x00000000000079c5 */ /* 0x000fe20000000000 */
[----:B------:R-:W2:Y:S04]  /*6780*/  LDL.LU.64 R222, [R1+0x3b8] ;  /* 0x0003b80001de7983 */ /* 0x000ea80000300a00 */
[----:B------:R-:W2:Y:S01]  /*6790*/  LDL.LU.64 R220, [R1+0x3b0] ;  /* 0x0003b00001dc7983 */ /* 0x000ea20000300a00 */
[----:B------:R-:W-:Y:S03]  /*67a0*/  QGMMA.64x32x32.F32.E4M3.E4M3 R168, gdesc[UR20], R168, UP0, gsb0 ;  /* 0x0060000014a879f3 */ /* 0x000fe6000b8008a8 */
        /* <DEDUP_REMOVED lines=8> */
[----:B----4-:R-:W4:Y:S04]  /*6830*/  LDL.LU R200, [R1] ;  /* 0x0000000001c87983 */ /* 0x010f280000300800 */
[----:B------:R-:W4:Y:S04]  /*6840*/  LDL.LU R201, [R1+0x4] ;  /* 0x0000040001c97983 */ /* 0x000f280000300800 */
[----:B------:R-:W4:Y:S04]  /*6850*/  LDL.LU R202, [R1+0x8] ;  /* 0x0000080001ca7983 */ /* 0x000f280000300800 */
[----:B------:R-:W4:Y:S04]  /*6860*/  LDL.LU R203, [R1+0xc] ;  /* 0x00000c0001cb7983 */ /* 0x000f280000300800 */
[----:B------:R-:W4:Y:S01]  /*6870*/  LDL.LU R204, [R1+0x10] ;  /* 0x0000100001cc7983 */ /* 0x000f220000300800 */
[----:B------:R-:W-:-:S02]  /*6880*/  WARPGROUP.DEPBAR.LE gsb0, 0x0 ;  /* 0x00008000000079c5 */ /* 0x000fc40000010000 */
[----:B------:R-:W-:Y:S01]  /*6890*/  WARPGROUP.ARRIVE ;  /* 0x00000000000079c5 */ /* 0x000fe20000000000 */
[----:B------:R-:W4:Y:S04]  /*68a0*/  LDL.LU R205, [R1+0x14] ;  /* 0x0000140001cd7983 */ /* 0x000f280000300800 */
[----:B------:R-:W4:Y:S01]  /*68b0*/  LDL.LU R206, [R1+0x18] ;  /* 0x0000180001ce7983 */ /* 0x000f220000300800 */
[----:B------:R-:W-:Y:S03]  /*68c0*/  QGMMA.64x32x32.F32.E4M3.E4M3 R136, gdesc[UR24], R136, UP0, gsb0 ;  /* 0x00600000188879f3 */ /* 0x000fe6000b800888 */
[----:B------:R-:W4:Y:S04]  /*68d0*/  LDL.LU R207, [R1+0x1c] ;  /* 0x00001c0001cf7983 */ /* 0x000f280000300800 */
[----:B------:R-:W4:Y:S04]  /*68e0*/  LDL.LU R208, [R1+0x20] ;  /* 0x0000200001d07983 */ /* 0x000f280000300800 */
[----:B------:R-:W4:Y:S04]  /*68f0*/  LDL.LU R209, [R1+0x24] ;  /* 0x0000240001d17983 */ /* 0x000f280000300800 */
[----:B------:R-:W4:Y:S04]  /*6900*/  LDL.LU R210, [R1+0x28] ;  /* 0x0000280001d27983 */ /* 0x000f280000300800 */
[----:B------:R-:W4:Y:S04]  /*6910*/  LDL.LU R211, [R1+0x2c] ;  /* 0x00002c0001d37983 */ /* 0x000f280000300800 */
[----:B------:R-:W4:Y:S04]  /*6920*/  LDL.LU R212, [R1+0x30] ;  /* 0x0000300001d47983 */ /* 0x000f280000300800 */
[----:B------:R-:W4:Y:S04]  /*6930*/  LDL.LU R213, [R1+0x34] ;  /* 0x0000340001d57983 */ /* 0x000f280000300800 */
[----:B------:R-:W4:Y:S01]  /*6940*/  LDL.LU R214, [R1+0x38] ;  /* 0x0000380001d67983 */ /* 0x000f220000300800 */
[----:B------:R-:W-:Y:S01]  /*6950*/  IMAD.MOV.U32 R215, RZ, RZ, R13 ;  /* 0x000000ffffd77224 */ /* 0x000fe200078e000d */
[----:B------:R-:W-:Y:S01]  /*6960*/  UIADD3 UR16, UR47, 0x2, URZ ;  /* 0x000000022f107890 */ /* 0x000fe2000fffe03f */
[----:B------:R-:W-:-:S02]  /*6970*/  WARPGROUP.DEPBAR.LE gsb0, 0x0 ;  /* 0x00008000000079c5 */ /* 0x000fc40000010000 */
[----:B------:R-:W-:-:S06]  /*6980*/  WARPGROUP.ARRIVE ;  /* 0x00000000000079c5 */ /* 0x000fcc0000000000 */
[----:B------:R-:W-:Y:S03]  /*6990*/  QGMMA.64x32x32.F32.E4M3.E4M3 R104, gdesc[UR28], R104, UP0, gsb0 ;  /* 0x006000001c6879f3 */ /* 0x000fe6000b800868 */
[----:B------:R-:W-:Y:S02]  /*69a0*/  WARPGROUP.DEPBAR.LE gsb0, 0x0 ;  /* 0x00008000000079c5 */ /* 0x000fe40000010000 */
[----:B------:R-:W-:-:S06]  /*69b0*/  WARPGROUP.ARRIVE ;  /* 0x00000000000079c5 */ /* 0x000fcc0000000000 */
[----:B------:R-:W-:Y:S03]  /*69c0*/  QGMMA.64x32x32.F32.E4M3.E4M3 R72, gdesc[UR32], R72, UP0, gsb0 ;  /* 0x00600000204879f3 */ /* 0x000fe6000b800848 */
[----:B------:R-:W-:Y:S02]  /*69d0*/  WARPGROUP.DEPBAR.LE gsb0, 0x0 ;  /* 0x00008000000079c5 */ /* 0x000fe40000010000 */
[----:B------:R-:W-:-:S06]  /*69e0*/  WARPGROUP.ARRIVE ;  /* 0x00000000000079c5 */ /* 0x000fcc0000000000 */
[----:B------:R-:W-:Y:S01]  /*69f0*/  QGMMA.64x32x32.F32.E4M3.E4M3 R40, gdesc[UR36], R40, UP0, gsb0 ;  /* 0x00600000242879f3 */ /* 0x000fe2000b800828 */
        /* <DEDUP_REMOVED lines=14> */
[----:B------:R-:W-:Y:S01]  /*6ae0*/  QGMMA.64x32x32.F32.E4M3.E4M3 R24, gdesc[UR36], R24, UP0, gsb0 ;  /* 0x00600000241879f3 */ /* 0x000fe2000b800818 */
[----:B------:R-:W-:Y:S01]  /*6af0*/  UMOV UR38, UR18 ;  /* 0x0000001200267c82 */ /* 0x000fe20008000000 */
[----:B------:R-:W-:Y:S01]  /*6b00*/  UMOV UR39, UR19 ;  /* 0x0000001300277c82 */ /* 0x000fe20008000000 */
[----:B------:R-:W-:Y:S01]  /*6b10*/  UIADD3 UR18, UR50, 0x82, URZ ;  /* 0x0000008232127890 */ /* 0x000fe2000fffe03f */
[----:B------:R-:W-:Y:S02]  /*6b20*/  WARPGROUP.DEPBAR.LE gsb0, 0x0 ;  /* 0x00008000000079c5 */ /* 0x000fe40000010000 */
[----:B------:R-:W-:-:S06]  /*6b30*/  WARPGROUP.ARRIVE ;  /* 0x00000000000079c5 */ /* 0x000fcc0000000000 */
[----:B------:R-:W-:Y:S03]  /*6b40*/  QGMMA.64x32x32.F32.E4M3.E4M3 R56, gdesc[UR32], R56, UP0, gsb0 ;  /* 0x00600000203879f3 */ /* 0x000fe6000b800838 */
        /* <DEDUP_REMOVED lines=9> */
[----:B------:R-:W-:Y:S01]  /*6be0*/  UMOV UR19, 0x80000020 ;  /* 0x8000002000137882 */ /* 0x000fe20000000000 */
[----:B------:R-:W-:Y:S01]  /*6bf0*/  UIADD3 UR22, UR50, 0x102, URZ ;  /* 0x0000010232167890 */ /* 0x000fe2000fffe03f */
[----:B------:R-:W-:Y:S02]  /*6c00*/  WARPGROUP.DEPBAR.LE gsb0, 0x0 ;  /* 0x00008000000079c5 */ /* 0x000fe40000010000 */
[----:B------:R-:W-:-:S06]  /*6c10*/  WARPGROUP.ARRIVE ;  /* 0x00000000000079c5 */ /* 0x000fcc0000000000 */
[----:B------:R-:W-:Y:S01]  /*6c20*/  QGMMA.64x32x32.F32.E4M3.E4M3 R184, gdesc[UR12], R184, UP0, gsb0 ;  /* 0x006000000cb879f3 */ /* 0x000fe2000b8008b8 */
[----:B------:R-:W-:Y:S01]  /*6c30*/  UIADD3 UR14, UR50, 0x2, URZ ;  /* 0x00000002320e7890 */ /* 0x000fe2000fffe03f */
[----:B------:R-:W-:Y:S01]  /*6c40*/  UMOV UR12, UR16 ;  /* 0x00000010000c7c82 */ /* 0x000fe20008000000 */
[----:B------:R-:W-:Y:S01]  /*6c50*/  UMOV UR13, 0x80000020 ;  /* 0x80000020000d7882 */ /* 0x000fe20000000000 */
[----:B------:R-:W-:Y:S01]  /*6c60*/  UMOV UR15, 0x80000020 ;  /* 0x80000020000f7882 */ /* 0x000fe20000000000 */
[----:B------:R-:W-:Y:S01]  /*6c70*/  UMOV UR16, UR12 ;  /* 0x0000000c00107c82 */ /* 0x000fe20008000000 */
        /* <DEDUP_REMOVED lines=11> */
[----:B------:R-:W-:-:S02]  /*6d30*/  WARPGROUP.DEPBAR.LE gsb0, 0x0 ;  /* 0x00008000000079c5 */ /* 0x000fc40000010000 */
[----:B--2---:R-:W-:-:S06]  /*6d40*/  WARPGROUP.ARRIVE ;  /* 0x00000000000079c5 */ /* 0x004fcc0000000000 */
[----:B------:R-:W-:Y:S03]  /*6d50*/  QGMMA.64x32x32.F32.E4M3.E4M3 R216, gdesc[UR36], R216, UP0, gsb0 ;  /* 0x0060000024d879f3 */ /* 0x000fe6000b8008d8 */
[----:B------:R-:W-:Y:S02]  /*6d60*/  WARPGROUP.DEPBAR.LE gsb0, 0x0 ;  /* 0x00008000000079c5 */ /* 0x000fe40000010000 */
[----:B----4-:R-:W-:-:S06]  /*6d70*/  WARPGROUP.ARRIVE ;  /* 0x00000000000079c5 */ /* 0x010fcc0000000000 */
[----:B------:R-:W-:Y:S03]  /*6d80*/  QGMMA.64x32x32.F32.E4M3.E4M3 R200, gdesc[UR12], R200, gsb0 ;  /* 0x006000000cc879f3 */ /* 0x000fe600080008c8 */
[----:B------:R-:W-:Y:S02]  /*6d90*/  WARPGROUP.DEPBAR.LE gsb0, 0x0 ;  /* 0x00008000000079c5 */ /* 0x000fe40000010000 */
[----:B------:R-:W-:Y:S04]  /*6da0*/  STL.64 [R1], R200 ;  /* 0x000000c801007387 */ /* 0x000fe80000100a00 */
[----:B------:R-:W-:Y:S04]  /*6db0*/  STL.64 [R1+0x8], R202 ;  /* 0x000008ca01007387 */ /* 0x000fe80000100a00 */
[----:B------:R-:W-:Y:S04]  /*6dc0*/  STL.64 [R1+0x10], R204 ;  /* 0x000010cc01007387 */ /* 0x000fe80000100a00 */
[----:B------:R-:W-:Y:S04]  /*6dd0*/  STL.64 [R1+0x18], R206 ;  /* 0x000018ce01007387 */ /* 0x000fe80000100a00 */
[----:B------:R-:W-:Y:S04]  /*6de0*/  STL.64 [R1+0x20], R208 ;  /* 0x000020d001007387 */ /* 0x000fe80000100a00 */
[----:B------:R-:W-:Y:S04]  /*6df0*/  STL.64 [R1+0x28], R210 ;  /* 0x000028d201007387 */ /* 0x000fe80000100a00 */
[----:B------:R-:W-:Y:S04]  /*6e00*/  STL.64 [R1+0x30], R212 ;  /* 0x000030d401007387 */ /* 0x000fe80000100a00 */
[----:B------:R2:W-:Y:S04]  /*6e10*/  STL.64 [R1+0x38], R214 ;  /* 0x000038d601007387 */ /* 0x0005e80000100a00 */
[----:B--2---:R-:W2:Y:S04]  /*6e20*/  LDL.LU.64 R214, [R1+0x3a8] ;  /* 0x0003a80001d67983 */ /* 0x004ea80000300a00 */
[----:B------:R-:W2:Y:S04]  /*6e30*/  LDL.LU.64 R212, [R1+0x3a0] ;  /* 0x0003a00001d47983 */ /* 0x000ea80000300a00 */
[----:B------:R-:W2:Y:S04]  /*6e40*/  LDL.LU.64 R210, [R1+0x398] ;  /* 0x0003980001d27983 */ /* 0x000ea80000300a00 */
[----:B------:R-:W2:Y:S04]  /*6e50*/  LDL.LU.64 R208, [R1+0x390] ;  /* 0x0003900001d07983 */ /* 0x000ea80000300a00 */
[----:B------:R-:W2:Y:S04]  /*6e60*/  LDL.LU.64 R206, [R1+0x388] ;  /* 0x0003880001ce7983 */ /* 0x000ea80000300a00 */
[----:B------:R-:W2:Y:S04]  /*6e70*/  LDL.LU.64 R204, [R1+0x380] ;  /* 0x0003800001cc7983 */ /* 0x000ea80000300a00 */
[----:B------:R-:W2:Y:S04]  /*6e80*/  LDL.LU.64 R202, [R1+0x378] ;  /* 0x0003780001ca7983 */ /* 0x000ea80000300a00 */
[----:B------:R-:W2:Y:S01]  /*6e90*/  LDL.LU.64 R200, [R1+0x370] ;  /* 0x0003700001c87983 */ /* 0x000ea20000300a00 */
        /* <DEDUP_REMOVED lines=9> */
[----:B------:R-:W-:-:S02]  /*6f30*/  UIADD3 UR47, UR47, 0x202, URZ ;  /* 0x000002022f2f7890 */ /* 0x000fc4000fffe03f */
[----:B------:R-:W-:-:S04]  /*6f40*/  UIADD3 UR6, UR6, 0x2, URZ ;  /* 0x0000000206067890 */ /* 0x000fc8000fffe03f */
[----:B------:R-:W-:Y:S01]  /*6f50*/  UISETP.NE.AND UP0, UPT, UR6, UR43, UPT ;  /* 0x0000002b0600728c */ /* 0x000fe2000bf05270 */
[----:B--2---:R-:W-:-:S06]  /*6f60*/  WARPGROUP.ARRIVE ;  /* 0x00000000000079c5 */ /* 0x004fcc0000000000 */
        /* <DEDUP_REMOVED lines=53> */
[----:B------:R-:W-:-:S12]  /*72c0*/  WARPGROUP.DEPBAR.LE gsb0, 0x0 ;  /* 0x00008000000079c5 */ /* 0x000fd80000010000 */
[----:B0-----:R-:W-:Y:S05]  /*72d0*/  @!P0 BRA `(.L_x_28) ;  /* 0x0000002800b48947 */ /* 0x001fea0003800000 */
[----:B------:R0:W-:Y:S04]  /*72e0*/  STL [R1+0x3cc], R48 ;  /* 0x0003cc3001007387 */ /* 0x0001e80000100800 */
[----:B0-----:R-:W2:Y:S04]  /*72f0*/  LDL R48, [R1] ;  /* 0x0000000001307983 */ /* 0x001ea80000100800 */
[----:B------:R0:W-:Y:S04]  /*7300*/  STL [R1+0x3c8], R49 ;  /* 0x0003c83101007387 */ /* 0x0001e80000100800 */
[----:B0-----:R-:W4:Y:S04]  /*7310*/  LDL R49, [R1+0x4] ;  /* 0x0000040001317983 */ /* 0x001f280000100800 */
[----:B------:R0:W-:Y:S04]  /*7320*/  STL [R1+0x3c4], R50 ;  /* 0x0003c43201007387 */ /* 0x0001e80000100800 */
[----:B0-----:R-:W3:Y:S04]  /*7330*/  LDL R50, [R1+0x8] ;  /* 0x0000080001327983 */ /* 0x001ee80000100800 */
        /* <DEDUP_REMOVED lines=12> */
[----:B------:R-:W3:Y:S04]  /*7400*/  LDL.LU R13, [R1+0x64] ;  /* 0x00006400010d7983 */ /* 0x000ee80000300800 */
[----:B------:R0:W-:Y:S04]  /*7410*/  STL [R1+0x3a8], R25 ;  /* 0x0003a81901007387 */ /* 0x0001e80000100800 */
[----:B0-----:R-:W3:Y:S04]  /*7420*/  LDL.LU R25, [R1+0x60] ;  /* 0x0000600001197983 */ /* 0x001ee80000300800 */
        /* <DEDUP_REMOVED lines=29> */
[----:B0-----:R-:W3:Y:S01]  /*7600*/  LDL R12, [R1+0x24] ;  /* 0x00002400010c7983 */ /* 0x001ee20000100800 */
[----:B--2---:R-:W-:-:S01]  /*7610*/  FADD R11, R48, R11 ;  /* 0x0000000b300b7221 */ /* 0x004fc20000000000 */
[----:B----4-:R-:W-:Y:S01]  /*7620*/  FADD R10, R49, R10 ;  /* 0x0000000a310a7221 */ /* 0x010fe20000000000 */
[----:B---3--:R-:W-:-:S01]  /*7630*/  FADD R9, R50, R9 ;  /* 0x0000000932097221 */ /* 0x008fc20000000000 */
[----:B------:R-:W2:Y:S01]  /*7640*/  LDL.LU R48, [R1+0x3cc] ;  /* 0x0003cc0001307983 */ /* 0x000ea20000300800 */
[----:B------:R-:W-:-:S03]  /*7650*/  FADD R8, R51, R8 ;  /* 0x0000000833087221 */ /* 0x000fc60000000000 */
[----:B------:R-:W3:Y:S04]  /*7660*/  LDL.LU R49, [R1+0x3c8] ;  /* 0x0003c80001317983 */ /* 0x000ee80000300800 */
[----:B------:R-:W4:Y:S04]  /*7670*/  LDL.LU R50, [R1+0x3c4] ;  /* 0x0003c40001327983 */ /* 0x000f280000300800 */
[----:B------:R-:W4:Y:S01]  /*7680*/  LDL.LU R51, [R1+0x3c0] ;  /* 0x0003c00001337983 */ /* 0x000f220000300800 */
[----:B------:R-:W-:-:S03]  /*7690*/  FADD R7, R52, R7 ;  /* 0x0000000734077221 */ /* 0x000fc60000000000 */
        /* <DEDUP_REMOVED lines=9> */
[----:B------:R-:W-:-:S01]  /*7730*/  FADD R19, R216, R19 ;  /* 0x00000013d8137221 */ /* 0x000fc20000000000 */
[----:B------:R-:W-:Y:S01]  /*7740*/  FADD R13, R204, R13 ;  /* 0x0000000dcc0d7221 */ /* 0x000fe20000000000 */
[----:B------:R-:W-:-:S01]  /*7750*/  FADD R20, R217, R20 ;  /* 0x00000014d9147221 */ /* 0x000fc20000000000 */
[----:B------:R-:W-:Y:S01]  /*7760*/  FADD R21, R218, R21 ;  /* 0x00000015da157221 */ /* 0x000fe20000000000 */
[----:B------:R-:W-:-:S01]  /*7770*/  FADD R22, R219, R22 ;  /* 0x00000016db167221 */ /* 0x000fc20000000000 */
[----:B------:R-:W-:Y:S01]  /*7780*/  FADD R23, R220, R23 ;  /* 0x00000017dc177221 */ /* 0x000fe20000000000 */
[----:B-----5:R-:W-:-:S01]  /*7790*/  FADD R232, R221, R232 ;  /* 0x000000e8dde87221 */ /* 0x020fc20000000000 */
[----:B------:R-:W-:Y:S01]  /*77a0*/  FADD R233, R222, R233 ;  /* 0x000000e9dee97221 */ /* 0x000fe20000000000 */
[----:B------:R-:W-:-:S01]  /*77b0*/  FADD R234, R223, R234 ;  /* 0x000000eadfea7221 */ /* 0x000fc20000000000 */
        /* <DEDUP_REMOVED lines=11> */
[----:B------:R-:W-:-:S05]  /*7870*/  FADD R33, R227, R33 ;  /* 0x00000021e3217221 */ /* 0x000fca0000000000 */
[----:B------:R0:W-:Y:S04]  /*7880*/  STL [R1+0x40], R33 ;  /* 0x0000402101007387 */ /* 0x0001e80000100800 */
[----:B------:R1:W-:Y:S04]  /*7890*/  STL [R1+0x44], R32 ;  /* 0x0000442001007387 */ /* 0x0003e80000100800 */
[----:B------:R1:W-:Y:S01]  /*78a0*/  STL [R1+0x48], R31 ;  /* 0x0000481f01007387 */ /* 0x0003e20000100800 */
[----:B------:R-:W-:-:S03]  /*78b0*/  FADD R18, R34, R18 ;  /* 0x0000001222127221 */ /* 0x000fc60000000000 */
[----:B------:R1:W-:Y:S04]  /*78c0*/  STL [R1+0x4c], R30 ;  /* 0x00004c1e01007387 */ /* 0x0003e80000100800 */
[----:B------:R1:W-:Y:S04]  /*78d0*/  STL [R1+0x50], R29 ;  /* 0x0000501d01007387 */ /* 0x0003e80000100800 */
[----:B------:R1:W-:Y:S01]  /*78e0*/  STL [R1+0x54], R28 ;  /* 0x0000541c01007387 */ /* 0x0003e20000100800 */
[----:B------:R-:W-:-:S03]  /*78f0*/  FADD R17, R35, R17 ;  /* 0x0000001123117221 */ /* 0x000fc60000000000 */
[----:B------:R1:W-:Y:S01]  /*7900*/  STL [R1+0x58], R27 ;  /* 0x0000581b01007387 */ /* 0x0003e20000100800 */
[----:B------:R-:W-:-:S01]  /*7910*/  FADD R16, R36, R16 ;  /* 0x0000001024107221 */ /* 0x000fc20000000000 */
[----:B------:R-:W-:Y:S01]  /*7920*/  FADD R15, R37, R15 ;  /* 0x0000000f250f7221 */ /* 0x000fe20000000000 */
[----:B------:R-:W-:-:S01]  /*7930*/  FADD R14, R38, R14 ;  /* 0x0000000e260e7221 */ /* 0x000fc20000000000 */
[----:B------:R-:W-:Y:S02]  /*7940*/  FADD R0, R39, R0 ;  /* 0x0000000027007221 */ /* 0x000fe40000000000 */
[----:B------:R-:W2:Y:S04]  /*7950*/  LDL.LU R39, [R1+0x68] ;  /* 0x0000680001277983 */ /* 0x000ea80000300800 */
[----:B------:R3:W-:Y:S04]  /*7960*/  STL [R1+0x5c], R26 ;  /* 0x00005c1a01007387 */ /* 0x0007e80000100800 */
[----:B------:R-:W4:Y:S04]  /*7970*/  LDL.LU R38, [R1+0x6c] ;  /* 0x00006c0001267983 */ /* 0x000f280000300800 */
[----:B------:R3:W-:Y:S01]  /*7980*/  STL [R1+0x60], R25 ;  /* 0x0000601901007387 */ /* 0x0007e20000100800 */
[----:B------:R-:W-:-:S03]  /*7990*/  FADD R2, R12, R2 ;  /* 0x000000020c027221 */ /* 0x000fc60000000000 */
[----:B------:R-:W4:Y:S04]  /*79a0*/  LDL.LU R37, [R1+0x70] ;  /* 0x0000700001257983 */ /* 0x000f280000300800 */
[----:B------:R3:W-:Y:S04]  /*79b0*/  STL [R1+0x64], R13 ;  /* 0x0000640d01007387 */ /* 0x0007e80000100800 */
[----:B------:R-:W4:Y:S04]  /*79c0*/  LDL.LU R36, [R1+0x74] ;  /* 0x0000740001247983 */ /* 0x000f280000300800 */
[----:B------:R-:W4:Y:S04]  /*79d0*/  LDL.LU R35, [R1+0x78] ;  /* 0x0000780001237983 */ /* 0x000f280000300800 */
[----:B------:R-:W4:Y:S04]  /*79e0*/  LDL.LU R34, [R1+0x7c] ;  /* 0x00007c0001227983 */ /* 0x000f280000300800 */
[----:B0-----:R-:W4:Y:S04]  /*79f0*/  LDL.LU R33, [R1+0x80] ;  /* 0x0000800001217983 */ /* 0x001f280000300800 */
[----:B-1----:R-:W4:Y:S04]  /*7a00*/  LDL.LU R32, [R1+0x84] ;  /* 0x0000840001207983 */ /* 0x002f280000300800 */
[----:B------:R-:W4:Y:S04]  /*7a10*/  LDL.LU R31, [R1+0x88] ;  /* 0x00008800011f7983 */ /* 0x000f280000300800 */
[----:B------:R-:W4:Y:S04]  /*7a20*/  LDL.LU R30, [R1+0x8c] ;  /* 0x00008c00011e7983 */ /* 0x000f280000300800 */
[----:B------:R-:W4:Y:S04]  /*7a30*/  LDL.LU R29, [R1+0x90] ;  /* 0x00009000011d7983 */ /* 0x000f280000300800 */
[----:B------:R-:W4:Y:S04]  /*7a40*/  LDL.LU R28, [R1+0x94] ;  /* 0x00009400011c7983 */ /* 0x000f280000300800 */
[----:B------:R-:W4:Y:S04]  /*7a50*/  LDL.LU R27, [R1+0x98] ;  /* 0x00009800011b7983 */ /* 0x000f280000300800 */
[----:B---3--:R-:W3:Y:S04]  /*7a60*/  LDL.LU R26, [R1+0x9c] ;  /* 0x00009c00011a7983 */ /* 0x008ee80000300800 */
[----:B------:R-:W3:Y:S04]  /*7a70*/  LDL.LU R25, [R1+0xa0] ;  /* 0x0000a00001197983 */ /* 0x000ee80000300800 */
[----:B------:R-:W3:Y:S04]  /*7a80*/  LDL.LU R13, [R1+0xa4] ;  /* 0x0000a400010d7983 */ /* 0x000ee80000300800 */
[----:B------:R-:W3:Y:S01]  /*7a90*/  LDL.LU R12, [R1+0xa8] ;  /* 0x0000a800010c7983 */ /* 0x000ee20000300800 */
[----:B--2---:R-:W-:-:S01]  /*7aa0*/  FADD R39, R205, R39 ;  /* 0x00000027cd277221 */ /* 0x004fc20000000000 */
[----:B----4-:R-:W-:-:S04]  /*7ab0*/  FADD R38, R206, R38 ;  /* 0x00000026ce267221 */ /* 0x010fc80000000000 */
[----:B------:R0:W-:Y:S01]  /*7ac0*/  STL [R1+0x68], R39 ;  /* 0x0000682701007387 */ /* 0x0001e20000100800 */
[----:B------:R-:W-:-:S03]  /*7ad0*/  FADD R37, R207, R37 ;  /* 0x00000025cf257221 */ /* 0x000fc60000000000 */
        /* <DEDUP_REMOVED lines=21> */
[----:B---3--:R-:W-:-:S03]  /*7c30*/  FADD R26, R186, R26 ;  /* 0x0000001aba1a7221 */ /* 0x008fc60000000000 */
[----:B------:R3:W-:Y:S01]  /*7c40*/  STL [R1+0x98], R27 ;  /* 0x0000981b01007387 */ /* 0x0007e20000100800 */
[----:B------:R-:W-:-:S03]  /*7c50*/  FADD R25, R187, R25 ;  /* 0x00000019bb197221 */ /* 0x000fc60000000000 */
[----:B------:R3:W-:Y:S01]  /*7c60*/  STL [R1+0x9c], R26 ;  /* 0x00009c1a01007387 */ /* 0x0007e20000100800 */
[----:B------:R-:W-:-:S03]  /*7c70*/  FADD R13, R188, R13 ;  /* 0x0000000dbc0d7221 */ /* 0x000fc60000000000 */
[----:B0-----:R-:W3:Y:S01]  /*7c80*/  LDL.LU R39, [R1+0xac] ;  /* 0x0000ac0001277983 */ /* 0x001ee20000300800 */
[----:B------:R-:W-:-:S03]  /*7c90*/  FADD R12, R189, R12 ;  /* 0x0000000cbd0c7221 */ /* 0x000fc60000000000 */
[----:B------:R0:W-:Y:S04]  /*7ca0*/  STL [R1+0xa0], R25 ;  /* 0x0000a01901007387 */ /* 0x0001e80000100800 */
[----:B-1----:R-:W3:Y:S04]  /*7cb0*/  LDL.LU R38, [R1+0xb0] ;  /* 0x0000b00001267983 */ /* 0x002ee80000300800 */
[----:B------:R1:W-:Y:S04]  /*7cc0*/  STL [R1+0xa4], R13 ;  /* 0x0000a40d01007387 */ /* 0x0003e80000100800 */
[----:B--2---:R-:W2:Y:S04]  /*7cd0*/  LDL.LU R37, [R1+0xb4] ;  /* 0x0000b40001257983 */ /* 0x004ea80000300800 */
[----:B------:R1:W-:Y:S04]  /*7ce0*/  STL [R1+0xa8], R12 ;  /* 0x0000a80c01007387 */ /* 0x0003e80000100800 */
[----:B----4-:R-:W4:Y:S04]  /*7cf0*/  LDL.LU R36, [R1+0xb8] ;  /* 0x0000b80001247983 */ /* 0x010f280000300800 */
[----:B------:R-:W4:Y:S04]  /*7d00*/  LDL.LU R35, [R1+0xbc] ;  /* 0x0000bc0001237983 */ /* 0x000f280000300800 */
[----:B------:R-:W4:Y:S04]  /*7d10*/  LDL.LU R34, [R1+0xc0] ;  /* 0x0000c00001227983 */ /* 0x000f280000300800 */
[----:B------:R-:W4:Y:S04]  /*7d20*/  LDL.LU R33, [R1+0xc4] ;  /* 0x0000c40001217983 */ /* 0x000f280000300800 */
[----:B------:R-:W4:Y:S04]  /*7d30*/  LDL.LU R32, [R1+0xc8] ;  /* 0x0000c80001207983 */ /* 0x000f280000300800 */
[----:B------:R-:W4:Y:S04]  /*7d40*/  LDL.LU R31, [R1+0xcc] ;  /* 0x0000cc00011f7983 */ /* 0x000f280000300800 */
[----:B------:R-:W4:Y:S04]  /*7d50*/  LDL.LU R30, [R1+0xd0] ;  /* 0x0000d000011e7983 */ /* 0x000f280000300800 */
[----:B------:R-:W4:Y:S04]  /*7d60*/  LDL.LU R29, [R1+0xd4] ;  /* 0x0000d400011d7983 */ /* 0x000f280000300800 */
[----:B------:R-:W4:Y:S04]  /*7d70*/  LDL.LU R28, [R1+0xd8] ;  /* 0x0000d800011c7983 */ /* 0x000f280000300800 */
[----:B---3--:R-:W3:Y:S04]  /*7d80*/  LDL.LU R27, [R1+0xdc] ;  /* 0x0000dc00011b7983 */ /* 0x008ee80000300800 */
[----:B------:R-:W3:Y:S04]  /*7d90*/  LDL.LU R26, [R1+0xe0] ;  /* 0x0000e000011a7983 */ /* 0x000ee80000300800 */
[----:B0-----:R-:W3:Y:S04]  /*7da0*/  LDL.LU R25, [R1+0xe4] ;  /* 0x0000e40001197983 */ /* 0x001ee80000300800 */
[----:B-1----:R-:W3:Y:S04]  /*7db0*/  LDL.LU R13, [R1+0xe8] ;  /* 0x0000e800010d7983 */ /* 0x002ee80000300800 */
[----:B------:R-:W3:Y:S01]  /*7dc0*/  LDL.LU R12, [R1+0xec] ;  /* 0x0000ec00010c7983 */ /* 0x000ee20000300800 */
[----:B------:R-:W-:-:S01]  /*7dd0*/  FADD R39, R190, R39 ;  /* 0x00000027be277221 */ /* 0x000fc20000000000 */
[----:B------:R-:W-:-:S04]  /*7de0*/  FADD R38, R191, R38 ;  /* 0x00000026bf267221 */ /* 0x000fc80000000000 */
[----:B------:R0:W-:Y:S01]  /*7df0*/  STL [R1+0xac], R39 ;  /* 0x0000ac2701007387 */ /* 0x0001e20000100800 */
[----:B--2---:R-:W-:-:S03]  /*7e00*/  FADD R37, R192, R37 ;  /* 0x00000025c0257221 */ /* 0x004fc60000000000 */
[----:B------:R1:W-:Y:S01]  /*7e10*/  STL [R1+0xb0], R38 ;  /* 0x0000b02601007387 */ /* 0x0003e20000100800 */
[----:B----4-:R-:W-:-:S03]  /*7e20*/  FADD R36, R193, R36 ;  /* 0x00000024c1247221 */ /* 0x010fc60000000000 */
        /* <DEDUP_REMOVED lines=404> */
[----:B------:R-:W-:Y:S01]  /*9770*/  STL [R1+0x2cc], R39 ;  /* 0x0002cc2701007387 */ /* 0x000fe20000100800 */
[----:B--2---:R-:W-:-:S03]  /*9780*/  FADD R37, R40, R37 ;  /* 0x0000002528257221 */ /* 0x004fc60000000000 */
[----:B------:R-:W-:Y:S01]  /*9790*/  STL [R1+0x2d0], R38 ;  /* 0x0002d02601007387 */ /* 0x000fe20000100800 */
[----:B----4-:R-:W-:-:S03]  /*97a0*/  FADD R36, R41, R36 ;  /* 0x0000002429247221 */ /* 0x010fc60000000000 */
[----:B------:R-:W-:Y:S01]  /*97b0*/  STL [R1+0x2d4], R37 ;  /* 0x0002d42501007387 */ /* 0x000fe20000100800 */
[----:B---3--:R-:W-:-:S03]  /*97c0*/  FADD R35, R42, R35 ;  /* 0x000000232a237221 */ /* 0x008fc60000000000 */
[----:B------:R-:W-:Y:S01]  /*97d0*/  STL [R1+0x2d8], R36 ;  /* 0x0002d82401007387 */ /* 0x000fe20000100800 */
[----:B------:R-:W-:-:S03]  /*97e0*/  FADD R34, R43, R34 ;  /* 0x000000222b227221 */ /* 0x000fc60000000000 */
        /* <DEDUP_REMOVED lines=18> */
[----:B------:R-:W-:Y:S04]  /*9910*/  STL [R1+0x300], R26 ;  /* 0x0003001a01007387 */ /* 0x000fe80000100800 */
[----:B------:R0:W-:Y:S04]  /*9920*/  STL [R1+0x304], R25 ;  /* 0x0003041901007387 */ /* 0x0001e80000100800 */
[----:B0-----:R-:W2:Y:S01]  /*9930*/  LDL.LU R25, [R1+0x310] ;  /* 0x0003100001197983 */ /* 0x001ea20000300800 */
[----:B------:R-:W-:-:S01]  /*9940*/  FADD R13, R53, R13 ;  /* 0x0000000d350d7221 */ /* 0x000fc20000000000 */
[----:B------:R-:W-:-:S02]  /*9950*/  FADD R12, R54, R12 ;  /* 0x0000000c360c7221 */ /* 0x000fc40000000000 */
[----:B------:R-:W3:Y:S04]  /*9960*/  LDL.LU R26, [R1+0x314] ;  /* 0x00031400011a7983 */ /* 0x000ee80000300800 */
[----:B------:R-:W-:Y:S04]  /*9970*/  STL [R1+0x308], R13 ;  /* 0x0003080d01007387 */ /* 0x000fe80000100800 */
[----:B------:R-:W4:Y:S04]  /*9980*/  LDL.LU R27, [R1+0x318] ;  /* 0x00031800011b7983 */ /* 0x000f280000300800 */
[----:B------:R0:W-:Y:S04]  /*9990*/  STL [R1+0x30c], R12 ;  /* 0x00030c0c01007387 */ /* 0x0001e80000100800 */
        /* <DEDUP_REMOVED lines=12> */
[----:B0-----:R-:W4:Y:S04]  /*9a60*/  LDL.LU R12, [R1+0x34c] ;  /* 0x00034c00010c7983 */ /* 0x001f280000300800 */
[----:B------:R-:W4:Y:S01]  /*9a70*/  LDL.LU R13, [R1+0x350] ;  /* 0x00035000010d7983 */ /* 0x000f220000300800 */
[----:B--2---:R-:W-:-:S05]  /*9a80*/  FADD R25, R55, R25 ;  /* 0x0000001937197221 */ /* 0x004fca0000000000 */
[----:B------:R0:W-:Y:S04]  /*9a90*/  STL [R1+0x310], R25 ;  /* 0x0003101901007387 */ /* 0x0001e80000100800 */
[----:B0-----:R-:W4:Y:S01]  /*9aa0*/  LDL.LU R25, [R1+0x3a8] ;  /* 0x0003a80001197983 */ /* 0x001f220000300800 */
[----:B---3--:R-:W-:-:S05]  /*9ab0*/  FADD R26, R24, R26 ;  /* 0x0000001a181a7221 */ /* 0x008fca0000000000 */
[----:B------:R0:W-:Y:S04]  /*9ac0*/  STL [R1+0x314], R26 ;  /* 0x0003141a01007387 */ /* 0x0001e80000100800 */
[----:B0-----:R-:W2:Y:S01]  /*9ad0*/  LDL.LU R26, [R1+0x3a4] ;  /* 0x0003a400011a7983 */ /* 0x001ea20000300800 */
[----:B----4-:R-:W-:-:S05]  /*9ae0*/  FADD R27, R25, R27 ;  /* 0x0000001b191b7221 */ /* 0x010fca0000000000 */
[----:B------:R0:W-:Y:S04]  /*9af0*/  STL [R1+0x318], R27 ;  /* 0x0003181b01007387 */ /* 0x0001e80000100800 */
[----:B0-----:R-:W3:Y:S01]  /*9b00*/  LDL.LU R27, [R1+0x3a0] ;  /* 0x0003a000011b7983 */ /* 0x001ee20000300800 */
[----:B--2---:R-:W-:-:S05]  /*9b10*/  FADD R28, R26, R28 ;  /* 0x0000001c1a1c7221 */ /* 0x004fca0000000000 */
[----:B------:R0:W-:Y:S04]  /*9b20*/  STL [R1+0x31c], R28 ;  /* 0x00031c1c01007387 */ /* 0x0001e80000100800 */
[----:B0-----:R-:W2:Y:S01]  /*9b30*/  LDL.LU R28, [R1+0x39c] ;  /* 0x00039c00011c7983 */ /* 0x001ea20000300800 */
[----:B---3--:R-:W-:-:S05]  /*9b40*/  FADD R29, R27, R29 ;  /* 0x0000001d1b1d7221 */ /* 0x008fca0000000000 */
        /* <DEDUP_REMOVED lines=34> */
[----:B0-----:R0:W5:Y:S01]  /*9d70*/  LDL.LU R12, [R1+0x36c] ;  /* 0x00036c00010c7983 */ /* 0x0011620000300800 */
[----:B------:R-:W-:Y:S01]  /*9d80*/  UMOV UR6, URZ ;  /* 0x0000003f00067c82 */ /* 0x000fe20008000000 */
[----:B---3--:R-:W-:-:S05]  /*9d90*/  FADD R13, R13, R39 ;  /* 0x000000270d0d7221 */ /* 0x008fca0000000000 */
[----:B------:R0:W-:Y:S02]  /*9da0*/  STL [R1+0x350], R13 ;  /* 0x0003500d01007387 */ /* 0x0001e40000100800 */
.L_x_28:
[----:B------:R-:W-:Y:S05]  /*9db0*/  @!P1 BRA `(.L_x_29) ;  /* 0x0000000000049947 */ /* 0x000fea0003800000 */
[----:B------:R-:W-:Y:S01]  /*9dc0*/  BPT.TRAP 0x1 ;  /* 0x000000040000795c */ /* 0x000fe20000300000 */
.L_x_29:
[----:B0-----:R-:W2:Y:S04]  /*9dd0*/  LDL R13, [R1+0x354] ;  /* 0x00035400010d7983 */ /* 0x001ea80000100800 */
[----:B-----5:R0:W-:Y:S04]  /*9de0*/  STL [R1+0x36c], R0 ;  /* 0x00036c0001007387 */ /* 0x0201e80000100800 */
[----:B0-----:R-:W4:Y:S01]  /*9df0*/  LDL R0, [R1+0x358] ;  /* 0x0003580001007983 */ /* 0x001f220000100800 */
[----:B--2---:R-:W-:Y:S01]  /*9e00*/  ISETP.NE.AND P0, PT, R13, RZ, PT ;  /* 0x000000ff0d00720c */ /* 0x004fe20003f05270 */
[----:B------:R-:W-:-:S12]  /*9e10*/  IMAD.U32 R13, RZ, RZ, UR44 ;  /* 0x0000002cff0d7e24 */ /* 0x000fd8000f8e00ff */
[----:B------:R-:W-:-:S05]  /*9e20*/  @P0 LEA R13, R13, UR9, 0x3 ;  /* 0x000000090d0d0c11 */ /* 0x000fca000f8e18ff */
[----:B------:R-:W-:-:S05]  /*9e30*/  @P0 VIADD R13, R13, 0x38 ;  /* 0x000000380d0d0836 */ /* 0x000fca0000000000 */
[----:B----4-:R-:W-:Y:S02]  /*9e40*/  @P0 PRMT R13, R0, 0x654, R13 ;  /* 0x00000654000d0816 */ /* 0x010fe4000000000d */
[----:B------:R0:W5:Y:S01]  /*9e50*/  LDL.LU R0, [R1+0x36c] ;  /* 0x00036c0001007983 */ /* 0x0001620000300800 */
[----:B------:R-:W-:Y:S01]  /*9e60*/  UISETP.GT.U32.AND UP0, UPT, UR7, 0x1, UPT ;  /* 0x000000010700788c */ /* 0x000fe2000bf04070 */
[----:B------:R0:W-:Y:S05]  /*9e70*/  @P0 SYNCS.ARRIVE.TRANS64.RED.A1T0 RZ, [R13+URZ], RZ ;  /* 0x000000ff0dff09a7 */ /* 0x0001ea000810043f */
[----:B------:R-:W-:-:S13]  /*9e80*/  PLOP3.LUT P0, PT, PT, PT, UP0, 0x80, 0x0 ;  /* 0x000000000000781c */ /* 0x000fda0003f0f008 */
[----:B0-----:R-:W-:Y:S05]  /*9e90*/  @P0 BRA `(.L_x_30) ;  /* 0x0000000000040947 */ /* 0x001fea0003800000 */
[----:B------:R-:W-:Y:S01]  /*9ea0*/  BPT.TRAP 0x1 ;  /* 0x000000040000795c */ /* 0x000fe20000300000 */
.L_x_30:
[----:B------:R-:W-:Y:S02]  /*9eb0*/  UISETP.GT.AND UP2, UPT, UR45, 0x1, UPT ;  /* 0x000000012d00788c */ /* 0x000fe4000bf44270 */
[----:B------:R-:W-:Y:S02]  /*9ec0*/  UIADD3 UR46, UR46, 0x1, URZ ;  /* 0x000000012e2e7890 */ /* 0x000fe4000fffe03f */
[----:B------:R-:W-:Y:S02]  /*9ed0*/  UIADD3 UR44, UR44, 0x1, URZ ;  /* 0x000000012c2c7890 */ /* 0x000fe4000fffe03f */
[----:B------:R-:W-:Y:S01]  /*9ee0*/  PLOP3.LUT P0, PT, PT, PT, UP2, 0x80, 0x0 ;  /* 0x000000000000781c */ /* 0x000fe20003f0f028 */
[----:B------:R-:W-:Y:S02]  /*9ef0*/  UISETP.NE.AND UP0, UPT, UR46, 0x7, UPT ;  /* 0x000000072e00788c */ /* 0x000fe4000bf05270 */
[----:B------:R-:W-:Y:S02]  /*9f00*/  UISETP.NE.AND UP1, UPT, UR44, 0x7, UPT ;  /* 0x000000072c00788c */ /* 0x000fe4000bf25270 */
[----:B------:R-:W-:-:S02]  /*9f10*/  USEL UR13, URZ, 0x1, UP0 ;  /* 0x000000013f0d7887 */ /* 0x000fc40008000000 */
[----:B------:R-:W-:Y:S02]  /*9f20*/  UIADD3 UR45, UR45, -0x1, URZ ;  /* 0xffffffff2d2d7890 */ /* 0x000fe4000fffe03f */
[----:B------:R-:W-:Y:S02]  /*9f30*/  USEL UR46, UR46, URZ, UP0 ;  /* 0x0000003f2e2e7287 */ /* 0x000fe40008000000 */
[----:B------:R-:W-:Y:S01]  /*9f40*/  LOP3.LUT R12, R12, UR13, RZ, 0x3c, !PT ;  /* 0x0000000d0c0c7c12 */ /* 0x000fe2000f8e3cff */
[----:B------:R-:W-:Y:S01]  /*9f50*/  USEL UR44, UR44, URZ, UP1 ;  /* 0x0000003f2c2c7287 */ /* 0x000fe20008800000 */
[----:B------:R-:W-:Y:S01]  /*9f60*/  UMOV UR13, 0x1 ;  /* 0x00000001000d7882 */ /* 0x000fe20000000000 */
[----:B------:R-:W-:Y:S10]  /*9f70*/  @P0 BRA `(.L_x_31) ;  /* 0xffffffc000900947 */ /* 0x000ff4000383ffff */
.L_x_23:
[----:B------:R-:W-:-:S04]  /*9f80*/  UISETP.NE.AND UP0, UPT, UR6, URZ, UPT ;  /* 0x0000003f0600728c */ /* 0x000fc8000bf05270 */
[----:B------:R-:W-:-:S06]  /*9f90*/  USEL UR6, URZ, 0x1, !UP0 ;  /* 0x000000013f067887 */ /* 0x000fcc000c000000 */
[----:B------:R-:W-:-:S13]  /*9fa0*/  ISETP.NE.AND P0, PT, RZ, UR6, PT ;  /* 0x00000006ff007c0c */ /* 0x000fda000bf05270 */
[----:B------:R-:W-:Y:S05]  /*9fb0*/  @!P0 BRA `(.L_x_32) ;  /* 0x0000002800888947 */ /* 0x000fea0003800000 */
[----:B------:R0:W-:Y:S04]  /*9fc0*/  STL [R1+0x3b8], R52 ;  /* 0x0003b83401007387 */ /* 0x0001e80000100800 */
[----:B0-----:R-:W2:Y:S04]  /*9fd0*/  LDL.LU R52, [R1] ;  /* 0x0000000001347983 */ /* 0x001ea80000300800 */
[----:B------:R0:W-:Y:S04]  /*9fe0*/  STL [R1+0x3b4], R53 ;  /* 0x0003b43501007387 */ /* 0x0001e80000100800 */
[----:B0-----:R-:W4:Y:S04]  /*9ff0*/  LDL.LU R53, [R1+0x4] ;  /* 0x0000040001357983 */ /* 0x001f280000300800 */
        /* <DEDUP_REMOVED lines=28> */
[----:B------:R-:W3:Y:S04]  /*a1c0*/  LDL.LU R12, [R1+0x64] ;  /* 0x00006400010c7983 */ /* 0x000ee80000300800 */
        /* <DEDUP_REMOVED lines=8> */
[----:B0-----:R-:W3:Y:S01]  /*a250*/  LDL.LU R39, [R1+0x54] ;  /* 0x0000540001277983 */ /* 0x001ee20000300800 */
[----:B------:R-:W-:Y:S01]  /*a260*/  FADD R19, R216, R19 ;  /* 0x00000013d8137221 */ /* 0x000fe20000000000 */
[----:B------:R-:W-:Y:S01]  /*a270*/  FADD R20, R217, R20 ;  /* 0x00000014d9147221 */ /* 0x000fe20000000000 */
[----:B------:R-:W-:Y:S01]  /*a280*/  FADD R21, R218, R21 ;  /* 0x00000015da157221 */ /* 0x000fe20000000000 */
[----:B------:R-:W-:Y:S01]  /*a290*/  FADD R22, R219, R22 ;  /* 0x00000016db167221 */ /* 0x000fe20000000000 */
[----:B------:R-:W-:Y:S01]  /*a2a0*/  FADD R23, R220, R23 ;  /* 0x00000017dc177221 */ /* 0x000fe20000000000 */
[----:B--2---:R-:W-:-:S02]  /*a2b0*/  FADD R11, R52, R11 ;  /* 0x0000000b340b7221 */ /* 0x004fc40000000000 */
[----:B------:R-:W2:Y:S01]  /*a2c0*/  LDL.LU R52, [R1+0x3b8] ;  /* 0x0003b80001347983 */ /* 0x000ea20000300800 */
[----:B----4-:R-:W-:-:S03]  /*a2d0*/  FADD R10, R53, R10 ;  /* 0x0000000a350a7221 */ /* 0x010fc60000000000 */
[----:B------:R-:W4:Y:S01]  /*a2e0*/  LDL.LU R53, [R1+0x3b4] ;  /* 0x0003b40001357983 */ /* 0x000f220000300800 */
[----:B---3--:R-:W-:-:S03]  /*a2f0*/  FADD R9, R54, R9 ;  /* 0x0000000936097221 */ /* 0x008fc60000000000 */
[----:B------:R-:W3:Y:S01]  /*a300*/  LDL.LU R54, [R1+0x3b0] ;  /* 0x0003b00001367983 */ /* 0x000ee20000300800 */
[----:B------:R-:W-:-:S03]  /*a310*/  FADD R8, R55, R8 ;  /* 0x0000000837087221 */ /* 0x000fc60000000000 */
        /* <DEDUP_REMOVED lines=13> */
[----:B-----5:R-:W-:-:S03]  /*a3f0*/  FADD R0, R30, R0 ;  /* 0x000000001e007221 */ /* 0x020fc60000000000 */
        /* <DEDUP_REMOVED lines=10> */
[----:B------:R-:W3:Y:S04]  /*a4a0*/  LDL.LU R35, [R1+0x37c] ;  /* 0x00037c0001237983 */ /* 0x000ee80000300800 */
[----:B------:R-:W2:Y:S04]  /*a4b0*/  LDL.LU R216, [R1+0x50] ;  /* 0x0000500001d87983 */ /* 0x000ea80000300800 */
[----:B------:R-:W4:Y:S04]  /*a4c0*/  LDL.LU R217, [R1+0x4c] ;  /* 0x00004c0001d97983 */ /* 0x000f280000300800 */
[----:B------:R-:W3:Y:S04]  /*a4d0*/  LDL.LU R218, [R1+0x48] ;  /* 0x0000480001da7983 */ /* 0x000ee80000300800 */
[----:B------:R-:W3:Y:S04]  /*a4e0*/  LDL.LU R219, [R1+0x44] ;  /* 0x0000440001db7983 */ /* 0x000ee80000300800 */
[----:B------:R-:W3:Y:S01]  /*a4f0*/  LDL.LU R220, [R1+0x40] ;  /* 0x0000400001dc7983 */ /* 0x000ee20000300800 */
[----:B------:R-:W-:Y:S01]  /*a500*/  FADD R36, R202, R36 ;  /* 0x00000024ca247221 */ /* 0x000fe20000000000 */
        /* <DEDUP_REMOVED lines=9> */
[----:B--2---:R-:W-:Y:S01]  /*a5a0*/  FADD R216, R231, R216 ;  /* 0x000000d8e7d87221 */ /* 0x004fe20000000000 */
[----:B----4-:R-:W-:Y:S01]  /*a5b0*/  FADD R217, R230, R217 ;  /* 0x000000d9e6d97221 */ /* 0x010fe20000000000 */
[----:B---3--:R-:W-:Y:S01]  /*a5c0*/  FADD R218, R229, R218 ;  /* 0x000000dae5da7221 */ /* 0x008fe20000000000 */
[----:B------:R-:W-:Y:S01]  /*a5d0*/  FADD R219, R228, R219 ;  /* 0x000000dbe4db7221 */ /* 0x000fe20000000000 */
[----:B------:R-:W-:-:S05]  /*a5e0*/  FADD R220, R227, R220 ;  /* 0x000000dce3dc7221 */ /* 0x000fca0000000000 */
[----:B------:R-:W-:Y:S04]  /*a5f0*/  STL [R1+0x40], R220 ;  /* 0x000040dc01007387 */ /* 0x000fe80000100800 */
[----:B------:R-:W-:Y:S04]  /*a600*/  STL [R1+0x44], R219 ;  /* 0x000044db01007387 */ /* 0x000fe80000100800 */
[----:B------:R-:W-:Y:S04]  /*a610*/  STL [R1+0x48], R218 ;  /* 0x000048da01007387 */ /* 0x000fe80000100800 */
[----:B------:R-:W-:Y:S04]  /*a620*/  STL [R1+0x4c], R217 ;  /* 0x00004cd901007387 */ /* 0x000fe80000100800 */
[----:B------:R-:W-:Y:S04]  /*a630*/  STL [R1+0x50], R216 ;  /* 0x000050d801007387 */ /* 0x000fe80000100800 */
[----:B------:R0:W-:Y:S04]  /*a640*/  STL [R1+0x5c], R36 ;  /* 0x00005c2401007387 */ /* 0x0001e80000100800 */
[----:B------:R-:W-:Y:S04]  /*a650*/  STL [R1+0x54], R39 ;  /* 0x0000542701007387 */ /* 0x000fe80000100800 */
[----:B0-----:R-:W2:Y:S04]  /*a660*/  LDL.LU R36, [R1+0x6c] ;  /* 0x00006c0001247983 */ /* 0x001ea80000300800 */
[----:B------:R-:W-:Y:S04]  /*a670*/  STL [R1+0x58], R38 ;  /* 0x0000582601007387 */ /* 0x000fe80000100800 */
[----:B------:R0:W-:Y:S04]  /*a680*/  STL [R1+0x60], R37 ;  /* 0x0000602501007387 */ /* 0x0001e80000100800 */
[----:B0-----:R-:W3:Y:S01]  /*a690*/  LDL.LU R37, [R1+0x70] ;  /* 0x0000700001257983 */ /* 0x001ee20000300800 */
[----:B------:R-:W-:-:S03]  /*a6a0*/  FADD R12, R204, R12 ;  /* 0x0000000ccc0c7221 */ /* 0x000fc60000000000 */
[----:B------:R-:W4:Y:S01]  /*a6b0*/  LDL.LU R38, [R1+0x74] ;  /* 0x0000740001267983 */ /* 0x000f220000300800 */
[----:B------:R-:W-:-:S03]  /*a6c0*/  FADD R13, R205, R13 ;  /* 0x0000000dcd0d7221 */ /* 0x000fc60000000000 */
[----:B------:R-:W4:Y:S04]  /*a6d0*/  LDL.LU R39, [R1+0x78] ;  /* 0x0000780001277983 */ /* 0x000f280000300800 */
[----:B------:R0:W-:Y:S04]  /*a6e0*/  STL [R1+0x64], R12 ;  /* 0x0000640c01007387 */ /* 0x0001e80000100800 */
[----:B------:R-:W4:Y:S04]  /*a6f0*/  LDL.LU R205, [R1+0x88] ;  /* 0x0000880001cd7983 */ /* 0x000f280000300800 */
        /* <DEDUP_REMOVED lines=23> */
[----:B-1----:R-:W4:Y:S01]  /*a870*/  LDL.LU R13, [R1+0xe4] ;  /* 0x0000e400010d7983 */ /* 0x002f220000300800 */
[----:B--2---:R-:W-:-:S05]  /*a880*/  FADD R36, R206, R36 ;  /* 0x00000024ce247221 */ /* 0x004fca0000000000 */
[----:B------:R0:W-:Y:S04]  /*a890*/  STL [R1+0x6c], R36 ;  /* 0x00006c2401007387 */ /* 0x0001e80000100800 */
[----:B0-----:R-:W2:Y:S01]  /*a8a0*/  LDL.LU R36, [R1+0x378] ;  /* 0x0003780001247983 */ /* 0x001ea20000300800 */
[----:B---3--:R-:W-:-:S03]  /*a8b0*/  FADD R37, R207, R37 ;  /* 0x00000025cf257221 */ /* 0x008fc60000000000 */
[----:B------:R-:W3:Y:S01]  /*a8c0*/  LDL.LU R206, [R1+0x84] ;  /* 0x0000840001ce7983 */ /* 0x000ee20000300800 */
[----:B----4-:R-:W-:-:S03]  /*a8d0*/  FADD R38, R208, R38 ;  /* 0x00000026d0267221 */ /* 0x010fc60000000000 */
[----:B------:R0:W-:Y:S04]  /*a8e0*/  STL [R1+0x70], R37 ;  /* 0x0000702501007387 */ /* 0x0001e80000100800 */
[----:B0-----:R-:W4:Y:S04]  /*a8f0*/  LDL.LU R37, [R1+0x374] ;  /* 0x0003740001257983 */ /* 0x001f280000300800 */
[----:B------:R-:W2:Y:S04]  /*a900*/  LDL.LU R207, [R1+0x80] ;  /* 0x0000800001cf7983 */ /* 0x000ea80000300800 */
[----:B------:R0:W-:Y:S04]  /*a910*/  STL [R1+0x74], R38 ;  /* 0x0000742601007387 */ /* 0x0001e80000100800 */
[----:B0-----:R-:W4:Y:S04]  /*a920*/  LDL.LU R38, [R1+0x370] ;  /* 0x0003700001267983 */ /* 0x001f280000300800 */
[----:B------:R-:W4:Y:S01]  /*a930*/  LDL.LU R208, [R1+0x7c] ;  /* 0x00007c0001d07983 */ /* 0x000f220000300800 */
[----:B------:R-:W-:Y:S01]  /*a940*/  FADD R39, R209, R39 ;  /* 0x00000027d1277221 */ /* 0x000fe20000000000 */
[----:B------:R-:W-:Y:S01]  /*a950*/  FADD R205, R213, R205 ;  /* 0x000000cdd5cd7221 */ /* 0x000fe20000000000 */
[----:B------:R-:W-:Y:S01]  /*a960*/  FADD R204, R214, R204 ;  /* 0x000000ccd6cc7221 */ /* 0x000fe20000000000 */
[----:B------:R-:W-:-:S02]  /*a970*/  FADD R203, R215, R203 ;  /* 0x000000cbd7cb7221 */ /* 0x000fc40000000000 */
[----:B------:R0:W-:Y:S01]  /*a980*/  STL [R1+0x78], R39 ;  /* 0x0000782701007387 */ /* 0x0001e20000100800 */
[----:B------:R-:W-:Y:S01]  /*a990*/  FADD R202, R184, R202 ;  /* 0x000000cab8ca7221 */ /* 0x000fe20000000000 */
[----:B------:R-:W-:Y:S01]  /*a9a0*/  FADD R201, R185, R201 ;  /* 0x000000c9b9c97221 */ /* 0x000fe20000000000 */
[----:B------:R-:W-:Y:S01]  /*a9b0*/  FADD R200, R186, R200 ;  /* 0x000000c8bac87221 */ /* 0x000fe20000000000 */
[----:B------:R-:W-:Y:S01]  /*a9c0*/  FADD R231, R187, R231 ;  /* 0x000000e7bbe77221 */ /* 0x000fe20000000000 */
[----:B0-----:R-:W4:Y:S01]  /*a9d0*/  LDL.LU R39, [R1+0x36c] ;  /* 0x00036c0001277983 */ /* 0x001f220000300800 */
        /* <DEDUP_REMOVED lines=17> */
[----:B---3--:R-:W-:Y:S01]  /*aaf0*/  FADD R206, R212, R206 ;  /* 0x000000ced4ce7221 */ /* 0x008fe20000000000 */
[----:B--2---:R-:W-:Y:S01]  /*ab00*/  FADD R207, R211, R207 ;  /* 0x000000cfd3cf7221 */ /* 0x004fe20000000000 */
[----:B----4-:R-:W-:-:S05]  /*ab10*/  FADD R208, R210, R208 ;  /* 0x000000d0d2d07221 */ /* 0x010fca0000000000 */
[----:B------:R0:W-:Y:S04]  /*ab20*/  STL [R1+0x7c], R208 ;  /* 0x00007cd001007387 */ /* 0x0001e80000100800 */
        /* <DEDUP_REMOVED lines=23> */
[----:B------:R-:W4:Y:S04]  /*aca0*/  LDL.LU R212, [R1+0xe8] ;  /* 0x0000e80001d47983 */ /* 0x000f280000300800 */
[----:B------:R4:W-:Y:S04]  /*acb0*/  STL [R1+0xdc], R216 ;  /* 0x0000dcd801007387 */ /* 0x0009e80000100800 */
[----:B------:R-:W4:Y:S04]  /*acc0*/  LDL.LU R211, [R1+0xec] ;  /* 0x0000ec0001d37983 */ /* 0x000f280000300800 */
[----:B------:R4:W-:Y:S04]  /*acd0*/  STL [R1+0xe0], R12 ;  /* 0x0000e00c01007387 */ /* 0x0009e80000100800 */
[----:B------:R-:W4:Y:S04]  /*ace0*/  LDL.LU R210, [R1+0xf0] ;  /* 0x0000f00001d27983 */ /* 0x000f280000300800 */
[----:B------:R4:W-:Y:S04]  /*acf0*/  STL [R1+0xe4], R13 ;  /* 0x0000e40d01007387 */ /* 0x0009e80000100800 */
[----:B------:R-:W4:Y:S04]  /*ad00*/  LDL.LU R209, [R1+0xf4] ;  /* 0x0000f40001d17983 */ /* 0x000f280000300800 */
[----:B0-----:R-:W4:Y:S04]  /*ad10*/  LDL.LU R208, [R1+0xf8] ;  /* 0x0000f80001d07983 */ /* 0x001f280000300800 */
[----:B-1----:R-:W4:Y:S04]  /*ad20*/  LDL.LU R207, [R1+0xfc] ;  /* 0x0000fc0001cf7983 */ /* 0x002f280000300800 */
[----:B--2---:R-:W2:Y:S04]  /*ad30*/  LDL.LU R206, [R1+0x100] ;  /* 0x0001000001ce7983 */ /* 0x004ea80000300800 */
[----:B---3--:R-:W3:Y:S04]  /*ad40*/  LDL.LU R205, [R1+0x104] ;  /* 0x0001040001cd7983 */ /* 0x008ee80000300800 */
        /* <DEDUP_REMOVED lines=23> */
[----:B------:R-:W-:-:S05]  /*aec0*/  FADD R212, R173, R212 ;  /* 0x000000d4add47221 */ /* 0x000fca0000000000 */
[----:B------:R0:W-:Y:S01]  /*aed0*/  STL [R1+0xe8], R212 ;  /* 0x0000e8d401007387 */ /* 0x0001e20000100800 */
[----:B------:R-:W-:-:S05]  /*aee0*/  FADD R211, R174, R211 ;  /* 0x000000d3aed37221 */ /* 0x000fca0000000000 */
[----:B------:R1:W-:Y:S01]  /*aef0*/  STL [R1+0xec], R211 ;  /* 0x0000ecd301007387 */ /* 0x0003e20000100800 */
[----:B------:R-:W-:-:S05]  /*af00*/  FADD R210, R175, R210 ;  /* 0x000000d2afd27221 */ /* 0x000fca0000000000 */
[----:B------:R1:W-:Y:S01]  /*af10*/  STL [R1+0xf0], R210 ;  /* 0x0000f0d201007387 */ /* 0x0003e20000100800 */
[----:B------:R-:W-:Y:S01]  /*af20*/  FADD R209, R176, R209 ;  /* 0x000000d1b0d17221 */ /* 0x000fe20000000000 */
[----:B------:R-:W-:-:S04]  /*af30*/  FADD R208, R177, R208 ;  /* 0x000000d0b1d07221 */ /* 0x000fc80000000000 */
[----:B------:R1:W-:Y:S01]  /*af40*/  STL [R1+0xf4], R209 ;  /* 0x0000f4d101007387 */ /* 0x0003e20000100800 */
[----:B------:R-:W-:-:S03]  /*af50*/  FADD R207, R178, R207 ;  /* 0x000000cfb2cf7221 */ /* 0x000fc60000000000 */
[----:B------:R1:W-:Y:S01]  /*af60*/  STL [R1+0xf8], R208 ;  /* 0x0000f8d001007387 */ /* 0x0003e20000100800 */
[----:B--2---:R-:W-:-:S03]  /*af70*/  FADD R206, R179, R206 ;  /* 0x000000ceb3ce7221 */ /* 0x004fc60000000000 */
[----:B------:R2:W-:Y:S01]  /*af80*/  STL [R1+0xfc], R207 ;  /* 0x0000fccf01007387 */ /* 0x0005e20000100800 */
[----:B---3--:R-:W-:-:S03]  /*af90*/  FADD R205, R180, R205 ;  /* 0x000000cdb4cd7221 */ /* 0x008fc60000000000 */
        /* <DEDUP_REMOVED lines=44> */
[----:B0-----:R-:W4:Y:S01]  /*b260*/  LDL.LU R212, [R1+0x164] ;  /* 0x0001640001d47983 */ /* 0x001f220000300800 */
[----:B------:R-:W-:-:S03]  /*b270*/  FADD R13, R139, R13 ;  /* 0x0000000d8b0d7221 */ /* 0x000fc60000000000 */
[----:B------:R0:W-:Y:S04]  /*b280*/  STL [R1+0x158], R216 ;  /* 0x000158d801007387 */ /* 0x0001e80000100800 */
[----:B-1----:R-:W4:Y:S04]  /*b290*/  LDL.LU R211, [R1+0x168] ;  /* 0x0001680001d37983 */ /* 0x002f280000300800 */
[----:B------:R1:W-:Y:S04]  /*b2a0*/  STL [R1+0x15c], R12 ;  /* 0x00015c0c01007387 */ /* 0x0003e80000100800 */
[----:B------:R-:W4:Y:S04]  /*b2b0*/  LDL.LU R210, [R1+0x16c] ;  /* 0x00016c0001d27983 */ /* 0x000f280000300800 */
[----:B------:R1:W-:Y:S04]  /*b2c0*/  STL [R1+0x160], R13 ;  /* 0x0001600d01007387 */ /* 0x0003e80000100800 */
[----:B------:R-:W4:Y:S04]  /*b2d0*/  LDL.LU R209, [R1+0x170] ;  /* 0x0001700001d17983 */ /* 0x000f280000300800 */
[----:B------:R-:W4:Y:S04]  /*b2e0*/  LDL.LU R208, [R1+0x174] ;  /* 0x0001740001d07983 */ /* 0x000f280000300800 */
        /* <DEDUP_REMOVED lines=24> */
[----:B-1----:R-:W4:Y:S04]  /*b470*/  LDL.LU R12, [R1+0x1d8] ;  /* 0x0001d800010c7983 */ /* 0x002f280000300800 */
[----:B------:R-:W4:Y:S01]  /*b480*/  LDL.LU R13, [R1+0x1dc] ;  /* 0x0001dc00010d7983 */ /* 0x000f220000300800 */
[----:B------:R-:W-:Y:S01]  /*b490*/  FADD R212, R140, R212 ;  /* 0x000000d48cd47221 */ /* 0x000fe20000000000 */
[----:B------:R-:W-:-:S04]  /*b4a0*/  FADD R211, R141, R211 ;  /* 0x000000d38dd37221 */ /* 0x000fc80000000000 */
[----:B------:R0:W-:Y:S01]  /*b4b0*/  STL [R1+0x164], R212 ;  /* 0x000164d401007387 */ /* 0x0001e20000100800 */
[----:B------:R-:W-:-:S03]  /*b4c0*/  FADD R210, R142, R210 ;  /* 0x000000d28ed27221 */ /* 0x000fc60000000000 */
[----:B------:R1:W-:Y:S01]  /*b4d0*/  STL [R1+0x168], R211 ;  /* 0x000168d301007387 */ /* 0x0003e20000100800 */
[----:B------:R-:W-:-:S03]  /*b4e0*/  FADD R209, R143, R209 ;  /* 0x000000d18fd17221 */ /* 0x000fc60000000000 */
        /* <DEDUP_REMOVED lines=243> */
[----:B--2---:R-:W2:Y:S04]  /*c420*/  LDL.LU R210, [R1+0x2e0] ;  /* 0x0002e00001d27983 */ /* 0x004ea80000300800 */
[----:B------:R1:W-:Y:S04]  /*c430*/  STL [R1+0x2d4], R13 ;  /* 0x0002d40d01007387 */ /* 0x0003e80000100800 */
        /* <DEDUP_REMOVED lines=85> */
[----:B------:R-:W-:Y:S01]  /*c990*/  FADD R12, R38, R12 ;  /* 0x0000000c260c7221 */ /* 0x000fe20000000000 */
[----:B------:R-:W-:-:S05]  /*c9a0*/  FADD R13, R13, R39 ;  /* 0x000000270d0d7221 */ /* 0x000fca0000000000 */
[----:B------:R0:W-:Y:S04]  /*c9b0*/  STL [R1+0x350], R13 ;  /* 0x0003500d01007387 */ /* 0x0001e80000100800 */
[----:B------:R0:W-:Y:S04]  /*c9c0*/  STL [R1+0x348], R216 ;  /* 0x000348d801007387 */ /* 0x0001e80000100800 */
[----:B------:R0:W-:Y:S02]  /*c9d0*/  STL [R1+0x34c], R12 ;  /* 0x00034c0c01007387 */ /* 0x0001e40000100800 */
.L_x_32:
[----:B0-----:R-:W0:Y:S02]  /*c9e0*/  LDC R12, c[0x0][0x28c] ;  /* 0x0000a300ff0c7b82 */ /* 0x001e240000000800 */
[----:B0-----:R-:W-:-:S13]  /*c9f0*/  ISETP.GE.AND P0, PT, R12, 0x1, PT ;  /* 0x000000010c00780c */ /* 0x001fda0003f06270 */
[----:B------:R-:W-:Y:S05]  /*ca00*/  @!P0 BRA `(.L_x_33) ;  /* 0x00000000006c8947 */ /* 0x000fea0003800000 */
[----:B------:R-:W-:-:S06]  /*ca10*/  UISETP.NE.AND UP0, UPT, UR8, 0x3, UPT ;  /* 0x000000030800788c */ /* 0x000fcc000bf05270 */
[----:B------:R-:W-:-:S13]  /*ca20*/  PLOP3.LUT P0, PT, PT, PT, UP0, 0x80, 0x0 ;  /* 0x000000000000781c */ /* 0x000fda0003f0f008 */
[----:B------:R-:W-:Y:S05]  /*ca30*/  @!P0 BRA `(.L_x_34) ;  /* 0x0000000000048947 */ /* 0x000fea0003800000 */
[----:B------:R-:W-:Y:S01]  /*ca40*/  BPT.TRAP 0x1 ;  /* 0x000000040000795c */ /* 0x000fe20000300000 */
.L_x_34:
[----:B------:R-:W2:Y:S01]  /*ca50*/  LDL R12, [R1+0x354] ;  /* 0x00035400010c7983 */ /* 0x000ea20000100800 */
[----:B------:R-:W-:Y:S01]  /*ca60*/  BSSY B0, `(.L_x_35) ;  /* 0x0000011000007945 */ /* 0x000fe20003800000 */
[----:B--2---:R-:W-:-:S13]  /*ca70*/  ISETP.NE.AND P0, PT, R12, RZ, PT ;  /* 0x000000ff0c00720c */ /* 0x004fda0003f05270 */
[----:B------:R-:W-:Y:S05]  /*ca80*/  @!P0 BRA `(.L_x_36) ;  /* 0x0000000000388947 */ /* 0x000fea0003800000 */
[----:B------:R-:W2:Y:S01]  /*ca90*/  LDL R13, [R1+0x358] ;  /* 0x00035800010d7983 */ /* 0x000ea20000100800 */
[----:B------:R-:W-:-:S04]  /*caa0*/  UISETP.LT.AND UP0, UPT, UR11, 0x1, UPT ;  /* 0x000000010b00788c */ /* 0x000fc8000bf01270 */
[----:B------:R-:W-:-:S04]  /*cab0*/  USEL UR6, UR11, 0x1, UP0 ;  /* 0x000000010b067887 */ /* 0x000fc80008000000 */
[----:B------:R-:W-:-:S04]  /*cac0*/  UIADD3 UR6, UR5, UR11, -UR6 ;  /* 0x0000000b05067290 */ /* 0x000fc8000fffe806 */
[----:B------:R-:W-:-:S04]  /*cad0*/  UIMAD.WIDE.U32 UR12, UR6, 0x24924925, URZ ;  /* 0x24924925060c78a5 */ /* 0x000fc8000f8e003f */
[----:B------:R-:W-:-:S04]  /*cae0*/  UIADD3 UR10, UR6, -UR13, URZ ;  /* 0x8000000d060a7290 */ /* 0x000fc8000fffe03f */
[----:B------:R-:W-:-:S04]  /*caf0*/  ULEA.HI UR10, UR10, UR13, URZ, 0x1f ;  /* 0x0000000d0a0a7291 */ /* 0x000fc8000f8ff83f */
[----:B------:R-:W-:-:S04]  /*cb00*/  USHF.R.U32.HI UR10, URZ, 0x2, UR10 ;  /* 0x000000023f0a7899 */ /* 0x000fc8000801160a */
[----:B------:R-:W-:-:S04]  /*cb10*/  UIMAD UR10, UR10, -0x7, UR6 ;  /* 0xfffffff90a0a78a4 */ /* 0x000fc8000f8e0206 */
[----:B------:R-:W-:-:S04]  /*cb20*/  ULEA UR10, UR10, UR9, 0x3 ;  /* 0x000000090a0a7291 */ /* 0x000fc8000f8e183f */
[----:B------:R-:W-:-:S06]  /*cb30*/  UIADD3 UR10, UR10, 0x38, URZ ;  /* 0x000000380a0a7890 */ /* 0x000fcc000fffe03f */
[----:B------:R-:W-:-:S05]  /*cb40*/  IMAD.U32 R12, RZ, RZ, UR10 ;  /* 0x0000000aff0c7e24 */ /* 0x000fca000f8e00ff */
[----:B--2---:R-:W-:-:S04]  /*cb50*/  PRMT R12, R13, 0x654, R12 ;  /* 0x000006540d0c7816 */ /* 0x004fc8000000000c */
[----:B------:R0:W-:Y:S03]  /*cb60*/  SYNCS.ARRIVE.TRANS64.RED.A1T0 RZ, [R12+URZ], RZ ;  /* 0x000000ff0cff79a7 */ /* 0x0001e6000810043f */
.L_x_36:
[----:B------:R-:W-:Y:S05]  /*cb70*/  BSYNC B0 ;  /* 0x0000000000007941 */ /* 0x000fea0003800000 */
.L_x_35:
[----:B------:R-:W-:-:S06]  /*cb80*/  UISETP.GT.U32.AND UP0, UPT, UR7, 0x1, UPT ;  /* 0x000000010700788c */ /* 0x000fcc000bf04070 */
[----:B------:R-:W-:-:S13]  /*cb90*/  PLOP3.LUT P0, PT, PT, PT, UP0, 0x80, 0x0 ;  /* 0x000000000000781c */ /* 0x000fda0003f0f008 */
[----:B------:R-:W-:Y:S05]  /*cba0*/  @P0 BRA `(.L_x_33) ;  /* 0x0000000000040947 */ /* 0x000fea0003800000 */
[----:B------:R-:W-:Y:S01]  /*cbb0*/  BPT.TRAP 0x1 ;  /* 0x000000040000795c */ /* 0x000fe20000300000 */
.L_x_33:
[----:B0-----:R-:W2:Y:S01]  /*cbc0*/  LDL.LU R12, [R1+0x364] ;  /* 0x00036400010c7983 */ /* 0x001ea20000300800 */
[----:B------:R-:W0:Y:S01]  /*cbd0*/  LDC R13, c[0x0][0x288] ;  /* 0x0000a200ff0d7b82 */ /* 0x000e220000000800 */
[----:B------:R-:W4:Y:S01]  /*cbe0*/  S2R R24, SR_TID.X ;  /* 0x0000000000187919 */ /* 0x000f220000002100 */
[----:B------:R-:W-:Y:S01]  /*cbf0*/  UIADD3 UR9, UR11, UR5, URZ ;  /* 0x000000050b097290 */ /* 0x000fe2000fffe03f */
[----:B------:R-:W-:Y:S01]  /*cc00*/  ULDC UR6, c[0x0][0x284] ;  /* 0x0000a10000067ab9 */ /* 0x000fe20000000800 */
[----:B------:R-:W3:Y:S02]  /*cc10*/  LDL.LU R25, [R1+0x368] ;  /* 0x0003680001197983 */ /* 0x000ee40000300800 */
[----:B------:R-:W-:Y:S01]  /*cc20*/  UISETP.GT.U32.AND UP0, UPT, UR9, 0x6, UPT ;  /* 0x000000060900788c */ /* 0x000fe2000bf04070 */
[----:B------:R-:W-:Y:S01]  /*cc30*/  IMAD.MOV.U32 R40, RZ, RZ, -0x1 ;  /* 0xffffffffff287424 */ /* 0x000fe200078e00ff */
[----:B------:R-:W-:Y:S02]  /*cc40*/  UIMAD.WIDE.U32 UR12, UR9, 0x24924925, URZ ;  /* 0x24924925090c78a5 */ /* 0x000fe4000f8e003f */
[----:B------:R-:W-:-:S02]  /*cc50*/  USHF.R.S32.HI UR10, URZ, 0x1f, UR42 ;  /* 0x0000001f3f0a7899 */ /* 0x000fc4000801142a */
[----:B------:R-:W-:Y:S02]  /*cc60*/  UISETP.LT.U32.AND UP0, UPT, UR11, 0x7, UP0 ;  /* 0x000000070b00788c */ /* 0x000fe40008701070 */
[----:B------:R-:W-:Y:S02]  /*cc70*/  UIADD3 UR5, UR9, -UR13, URZ ;  /* 0x8000000d09057290 */ /* 0x000fe4000fffe03f */
[----:B------:R-:W-:Y:S01]  /*cc80*/  UISETP.GE.U32.AND UP1, UPT, UR11, 0x7, UPT ;  /* 0x000000070b00788c */ /* 0x000fe2000bf26070 */
[----:B------:R-:W-:Y:S01]  /*cc90*/  ULDC.64 UR14, c[0x0][0x5d0] ;  /* 0x00017400000e7ab9 */ /* 0x000fe20000000a00 */
[----:B------:R-:W-:Y:S02]  /*cca0*/  USEL UR12, URZ, 0x1, !UP0 ;  /* 0x000000013f0c7887 */ /* 0x000fe4000c000000 */
[----:B------:R-:W-:Y:S02]  /*ccb0*/  ULEA.HI UR5, UR5, UR13, URZ, 0x1f ;  /* 0x0000000d05057291 */ /* 0x000fe4000f8ff83f */
[----:B------:R-:W-:-:S02]  /*ccc0*/  ULOP3.LUT UR4, UR4, UR12, URZ, 0x3c, !UPT ;  /* 0x0000000c04047292 */ /* 0x000fc4000f8e3c3f */
[----:B------:R-:W-:-:S04]  /*ccd0*/  USHF.R.U32.HI UR5, URZ, 0x2, UR5 ;  /* 0x000000023f057899 */ /* 0x000fc80008011605 */
[----:B------:R-:W-:Y:S02]  /*cce0*/  @UP1 ULOP3.LUT UR4, UR4, 0x1, UR5, 0x78, !UPT ;  /* 0x0000000104041892 */ /* 0x000fe4000f8e7805 */
[----:B------:R-:W-:Y:S01]  /*ccf0*/  UIMAD UR5, UR5, -0x7, UR9 ;  /* 0xfffffff9050578a4 */ /* 0x000fe2000f8e0209 */
[----:B----4-:R-:W-:Y:S01]  /*cd00*/  SHF.R.U32.HI R33, RZ, 0x7, R24 ;  /* 0x00000007ff217819 */ /* 0x010fe20000011618 */
[----:B------:R-:W-:-:S03]  /*cd10*/  IMAD.SHL.U32 R30, R24, 0x2, RZ ;  /* 0x00000002181e7824 */ /* 0x000fc600078e00ff */
[----:B------:R-:W-:-:S05]  /*cd20*/  LOP3.LUT R33, R33, 0x1, RZ, 0xc0, !PT ;  /* 0x0000000121217812 */ /* 0x000fca00078ec0ff */
[----:B------:R-:W-:Y:S02]  /*cd30*/  IMAD.SHL.U32 R34, R33, 0x40, RZ ;  /* 0x0000004021227824 */ /* 0x000fe400078e00ff */
[----:B--2---:R-:W-:Y:S01]  /*cd40*/  IMAD R31, R12, 0xe0, RZ ;  /* 0x000000e00c1f7824 */ /* 0x004fe200078e02ff */
[----:B------:R-:W-:-:S04]  /*cd50*/  LOP3.LUT R12, R24, 0x3, RZ, 0xc0, !PT ;  /* 0x00000003180c7812 */ /* 0x000fc800078ec0ff */
[----:B0-----:R-:W-:Y:S01]  /*cd60*/  ISETP.GE.AND P0, PT, R31, R13, PT ;  /* 0x0000000d1f00720c */ /* 0x001fe20003f06270 */
[----:B------:R-:W-:Y:S01]  /*cd70*/  IMAD R12, R12, -0x2, R13 ;  /* 0xfffffffe0c0c7824 */ /* 0x000fe200078e020d */
[----:B------:R-:W-:Y:S01]  /*cd80*/  SHF.R.U32.HI R13, RZ, 0x2, R24 ;  /* 0x00000002ff0d7819 */ /* 0x000fe20000011618 */
[----:B---3--:R-:W-:Y:S01]  /*cd90*/  IMAD.WIDE R36, R25, 0x100, RZ ;  /* 0x0000010019247825 */ /* 0x008fe200078e02ff */
[----:B------:R-:W-:Y:S02]  /*cda0*/  LOP3.LUT R30, R31, 0x6, R30, 0xf8, !PT ;  /* 0x000000061f1e7812 */ /* 0x000fe400078ef81e */
[----:B------:R-:W-:Y:S01]  /*cdb0*/  LOP3.LUT R13, R13, 0x7, RZ, 0xc0, !PT ;  /* 0x000000070d0d7812 */ /* 0x000fe200078ec0ff */
[----:B------:R-:W-:Y:S01]  /*cdc0*/  IMAD.IADD R32, R12, 0x1, -R31 ;  /* 0x000000010c207824 */ /* 0x000fe200078e0a1f */
[----:B------:R-:W-:Y:S02]  /*cdd0*/  LOP3.LUT R12, R24, 0x60, RZ, 0xc0, !PT ;  /* 0x00000060180c7812 */ /* 0x000fe400078ec0ff */
[----:B------:R-:W-:-:S02]  /*cde0*/  LOP3.LUT R34, R34, 0x40, R13, 0xe2, !PT ;  /* 0x0000004022227812 */ /* 0x000fc400078ee20d */
[----:B------:R-:W-:Y:S02]  /*cdf0*/  SHF.R.U32.HI R12, RZ, 0x1, R12 ;  /* 0x00000001ff0c7819 */ /* 0x000fe4000001160c */
[----:B------:R-:W-:Y:S02]  /*ce00*/  SHF.R.S32.HI R31, RZ, 0x1f, R30 ;  /* 0x0000001fff1f7819 */ /* 0x000fe4000001141e */
[----:B------:R-:W-:Y:S02]  /*ce10*/  IADD3 R24, RZ, -R12, -R13 ;  /* 0x8000000cff187210 */ /* 0x000fe40007ffe80d */
[----:B------:R-:W-:Y:S01]  /*ce20*/  LOP3.LUT R34, R36, R34, R12, 0xfe, !PT ;  /* 0x0000002224227212 */ /* 0x000fe200078efe0c */
[----:B------:R-:W-:Y:S02]  /*ce30*/  IMAD.SHL.U32 R12, R25, 0x100, RZ ;  /* 0x00000100190c7824 */ /* 0x000fe400078e00ff */
[----:B------:R-:W-:Y:S02]  /*ce40*/  IMAD R33, R33, -0x40, R24 ;  /* 0xffffffc021217824 */ /* 0x000fe400078e0218 */
[----:B------:R-:W-:Y:S01]  /*ce50*/  IMAD.U32 R25, RZ, RZ, UR14 ;  /* 0x0000000eff197e24 */ /* 0x000fe2000f8e00ff */
[----:B------:R-:W-:-:S02]  /*ce60*/  ISETP.GE.OR P0, PT, R12, UR6, P0 ;  /* 0x000000060c007c0c */ /* 0x000fc40008706670 */
[----:B------:R-:W-:Y:S01]  /*ce70*/  IADD3 R33, -R12, UR6, R33 ;  /* 0x000000060c217c10 */ /* 0x000fe2000fffe121 */
[----:B------:R-:W-:Y:S01]  /*ce80*/  UIMAD UR6, UR10, UR14, URZ ;  /* 0x0000000e0a0672a4 */ /* 0x000fe2000f8e023f */
[----:B------:R-:W-:-:S03]  /*ce90*/  IMAD.WIDE.U32 R24, R25, UR42, R30 ;  /* 0x0000002a19187c25 */ /* 0x000fc6000f8e001e */
[----:B------:R-:W-:-:S06]  /*cea0*/  UIMAD UR6, UR42, UR15, UR6 ;  /* 0x0000000f2a0672a4 */ /* 0x000fcc000f8e0206 */
[----:B------:R-:W-:Y:S01]  /*ceb0*/  VIADD R25, R25, UR6 ;  /* 0x0000000619197c36 */ /* 0x000fe20008000000 */
[----:B------:R-:W-:Y:S06]  /*cec0*/  @P0 BRA `(.L_x_37) ;  /* 0x0000010800b40947 */ /* 0x000fec0003800000 */
[----:B------:R-:W0:Y:S01]  /*ced0*/  LDC.64 R26, c[0x0][0x5c8] ;  /* 0x00017200ff1a7b82 */ /* 0x000e220000000a00 */
[----:B------:R-:W-:Y:S01]  /*cee0*/  ULDC.64 UR12, c[0x0][0x5c0] ;  /* 0x00017000000c7ab9 */ /* 0x000fe20000000a00 */
[----:B------:R-:W-:Y:S01]  /*cef0*/  BSSY B0, `(.L_x_37) ;  /* 0x00010aa000007945 */ /* 0x000fe20003800000 */
[-C--:B0-----:R-:W-:Y:S01]  /*cf00*/  IMAD R12, R37, R26.reuse, RZ ;  /* 0x0000001a250c7224 */ /* 0x081fe200078e02ff */
[----:B------:R-:W-:Y:S01]  /*cf10*/  SHF.L.U64.HI R35, R26, 0x3, R27 ;  /* 0x000000031a237819 */ /* 0x000fe2000001021b */
[----:B------:R-:W-:-:S04]  /*cf20*/  IMAD.WIDE.U32 R24, R34, R26, R24 ;  /* 0x0000001a22187225 */ /* 0x000fc800078e0018 */
[----:B------:R-:W-:Y:S01]  /*cf30*/  IMAD R12, R34, R27, R12 ;  /* 0x0000001b220c7224 */ /* 0x000fe200078e020c */
[C---:B------:R-:W-:Y:S01]  /*cf40*/  LEA R28, P2, R26.reuse, R24, 0x7 ;  /* 0x000000181a1c7211 */ /* 0x040fe200078438ff */
[----:B------:R-:W-:Y:S02]  /*cf50*/  IMAD.SHL.U32 R13, R26, 0x8, RZ ;  /* 0x000000081a0d7824 */ /* 0x000fe400078e00ff */
[----:B------:R-:W-:Y:S01]  /*cf60*/  IMAD.IADD R25, R25, 0x1, R12 ;  /* 0x0000000119197824 */ /* 0x000fe200078e020c */
[C---:B------:R-:W-:Y:S02]  /*cf70*/  IADD3 R12, P5, R24.reuse, UR12, RZ ;  /* 0x0000000c180c7c10 */ /* 0x040fe4000ffbe0ff */
[----:B------:R-:W-:Y:S02]  /*cf80*/  IADD3 R24, P0, P1, R24, UR12, R13 ;  /* 0x0000000c18187c10 */ /* 0x000fe4000f91e00d */
[----:B------:R-:W-:Y:S02]  /*cf90*/  LEA.HI.X R29, R26, R25, R27, 0x7, P2 ;  /* 0x000000191a1d7211 */ /* 0x000fe400010f3c1b */
[----:B------:R-:W-:-:S02]  /*cfa0*/  IADD3 R26, P2, P3, R28, UR12, R13 ;  /* 0x0000000c1c1a7c10 */ /* 0x000fc4000fb5e00d */
[----:B------:R-:W-:Y:S02]  /*cfb0*/  IADD3.X R13, R25, UR13, RZ, P5, !PT ;  /* 0x0000000d190d7c10 */ /* 0x000fe4000affe4ff */
[----:B------:R-:W-:Y:S02]  /*cfc0*/  FSETP.NEU.AND P5, PT, RZ, UR40, PT ;  /* 0x00000028ff007c0b */ /* 0x000fe4000bfad000 */
[----:B------:R-:W-:Y:S02]  /*cfd0*/  IADD3 R28, P6, R28, UR12, RZ ;  /* 0x0000000c1c1c7c10 */ /* 0x000fe4000ffde0ff */
[--C-:B------:R-:W-:Y:S02]  /*cfe0*/  IADD3.X R27, R29, UR13, R35.reuse, P2, P3 ;  /* 0x0000000d1d1b7c10 */ /* 0x100fe400097e6423 */
[----:B------:R-:W-:Y:S02]  /*cff0*/  IADD3.X R25, R25, UR13, R35, P0, P1 ;  /* 0x0000000d19197c10 */ /* 0x000fe400087e2423 */
[----:B------:R-:W-:-:S05]  /*d000*/  IADD3.X R29, R29, UR13, RZ, P6, !PT ;  /* 0x0000000d1d1d7c10 */ /* 0x000fca000b7fe4ff */
[----:B------:R-:W-:Y:S05]  /*d010*/  @!P5 BRA `(.L_x_38) ;  /* 0x000000c40038d947 */ /* 0x000fea0003800000 */
[----:B------:R-:W-:Y:S01]  /*d020*/  ULDC.64 UR12, c[0x0][0x5b8] ;  /* 0x00016e00000c7ab9 */ /* 0x000fe20000000a00 */
[----:B------:R-:W-:Y:S01]  /*d030*/  ULDC.64 UR14, c[0x0][0x5a8] ;  /* 0x00016a00000e7ab9 */ /* 0x000fe20000000a00 */
[----:B------:R-:W-:Y:S02]  /*d040*/  UIMAD UR6, UR10, UR12, URZ ;  /* 0x0000000c0a0672a4 */ /* 0x000fe4000f8e023f */
[----:B------:R-:W-:Y:S01]  /*d050*/  IMAD.U32 R35, RZ, RZ, UR12 ;  /* 0x0000000cff237e24 */ /* 0x000fe2000f8e00ff */
[----:B------:R-:W-:Y:S01]  /*d060*/  ISETP.GE.AND P3, PT, R33, 0x1, PT ;  /* 0x000000012100780c */ /* 0x000fe20003f66270 */
[----:B------:R-:W-:Y:S01]  /*d070*/  BSSY B1, `(.L_x_39) ;  /* 0x000000f000017945 */ /* 0x000fe20003800000 */
[----:B------:R-:W-:Y:S02]  /*d080*/  UIMAD UR6, UR42, UR13, UR6 ;  /* 0x0000000d2a0672a4 */ /* 0x000fe4000f8e0206 */
[----:B------:R-:W-:Y:S01]  /*d090*/  IMAD.WIDE.U32 R30, R35, UR42, R30 ;  /* 0x0000002a231e7c25 */ /* 0x000fe2000f8e001e */
[----:B------:R-:W-:-:S03]  /*d0a0*/  ULDC.64 UR12, c[0x0][0x5b0] ;  /* 0x00016c00000c7ab9 */ /* 0x000fc60000000a00 */
[----:B------:R-:W-:Y:S02]  /*d0b0*/  IMAD.MOV.U32 R38, RZ, RZ, R30 ;  /* 0x000000ffff267224 */ /* 0x000fe400078e001e */
[----:B------:R-:W-:Y:S02]  /*d0c0*/  VIADD R39, R31, UR6 ;  /* 0x000000061f277c36 */ /* 0x000fe40008000000 */
[----:B------:R-:W-:Y:S02]  /*d0d0*/  IMAD R35, R37, UR12, RZ ;  /* 0x0000000c25237c24 */ /* 0x000fe4000f8e02ff */
[----:B------:R-:W-:-:S04]  /*d0e0*/  IMAD.WIDE.U32 R30, R34, UR12, R38 ;  /* 0x0000000c221e7c25 */ /* 0x000fc8000f8e0026 */
[----:B------:R-:W-:Y:S01]  /*d0f0*/  IMAD R35, R34, UR13, R35 ;  /* 0x0000000d22237c24 */ /* 0x000fe2000f8e0223 */
[----:B------:R-:W-:-:S04]  /*d100*/  IADD3 R30, P0, R30, UR14, RZ ;  /* 0x0000000e1e1e7c10 */ /* 0x000fc8000ff1e0ff */
[--C-:B------:R-:W-:Y:S02]  /*d110*/  IADD3.X R31, R31, UR15, R35.reuse, P0, !PT ;  /* 0x0000000f1f1f7c10 */ /* 0x100fe400087fe423 */
[----:B------:R-:W-:Y:S02]  /*d120*/  ISETP.LT.OR P0, PT, R32, 0x1, !P3 ;  /* 0x000000012000780c */ /* 0x000fe40005f01670 */
[----:B------:R-:W-:-:S11]  /*d130*/  PRMT R35, RZ, 0x7610, R35 ;  /* 0x00007610ff237816 */ /* 0x000fd60000000023 */
[----:B------:R-:W-:Y:S05]  /*d140*/  @P0 BRA `(.L_x_40) ;  /* 0x0000000000040947 */ /* 0x000fea0003800000 */
[----:B------:R0:W5:Y:S02]  /*d150*/  LDG.E.U8 R35, desc[UR48][R30.64] ;  /* 0x000000301e237981 */ /* 0x000164000c1e1100 */
.L_x_40:
[----:B------:R-:W-:Y:S05]  /*d160*/  BSYNC B1 ;  /* 0x0000000000017941 */ /* 0x000fea0003800000 */
.L_x_39:
[----:B-----5:R-:W-:Y:S01]  /*d170*/  LOP3.LUT R35, R35, 0xff, RZ, 0xc0, !PT ;  /* 0x000000ff23237812 */ /* 0x020fe200078ec0ff */
[----:B------:R-:W-:Y:S03]  /*d180*/  BSSY B1, `(.L_x_41) ;  /* 0x000000b000017945 */ /* 0x000fe60003800000 */
[----:B------:R-:W-:-:S05]  /*d190*/  F2FP.F16.E4M3.UNPACK_B R35, R35 ;  /* 0x00000023ff23723e */ /* 0x000fca00020006ff */
[----:B------:R-:W-:-:S05]  /*d1a0*/  HADD2.F32 R35, -RZ, R35.H0_H0 ;  /* 0x20000023ff237230 */ /* 0x000fca0000004100 */
[----:B------:R-:W-:-:S04]  /*d1b0*/  FMUL R35, R35, UR40 ;  /* 0x0000002823237c20 */ /* 0x000fc80008400000 */
[----:B------:R-:W-:-:S05]  /*d1c0*/  FFMA R11, R11, UR41, R35 ;  /* 0x000000290b0b7c23 */ /* 0x000fca0008000023 */
[----:B------:R-:W-:-:S05]  /*d1d0*/  F2FP.SATFINITE.E4M3.F32.PACK_AB_MERGE_C R11, RZ, R11, RZ ;  /* 0x0000000bff0b723e */ /* 0x000fca00048070ff */
[----:B------:R2:W-:Y:S01]  /*d1e0*/  @!P0 STG.E.U8 desc[UR48][R12.64], R11 ;  /* 0x0000000b0c008986 */ /* 0x0005e2000c101130 */
[----:B------:R-:W-:Y:S02]  /*d1f0*/  ISETP.LT.OR P0, PT, R32, 0x2, !P3 ;  /* 0x000000022000780c */ /* 0x000fe40005f01670 */
[----:B--2---:R-:W-:-:S11]  /*d200*/  PRMT R11, RZ, 0x7610, R11 ;  /* 0x00007610ff0b7816 */ /* 0x004fd6000000000b */
[----:B------:R-:W-:Y:S05]  /*d210*/  @P0 BRA `(.L_x_42) ;  /* 0x0000000000040947 */ /* 0x000fea0003800000 */
[----:B------:R2:W5:Y:S02]  /*d220*/  LDG.E.U8 R11, desc[UR48][R30.64+0x1] ;  /* 0x000001301e0b7981 */ /* 0x000564000c1e1100 */
.L_x_42:
[----:B------:R-:W-:Y:S05]  /*d230*/  BSYNC B1 ;  /* 0x0000000000017941 */ /* 0x000fea0003800000 */
.L_x_41:
[----:B-----5:R-:W-:Y:S01]  /*d240*/  LOP3.LUT R11, R11, 0xff, RZ, 0xc0, !PT ;  /* 0x000000ff0b0b7812 */ /* 0x020fe200078ec0ff */
[----:B------:R-:W-:Y:S01]  /*d250*/  BSSY B1, `(.L_x_43) ;  /* 0x0000013000017945 */ /* 0x000fe20003800000 */
[----:B------:R-:W-:Y:S02]  /*d260*/  ISETP.GE.AND P2, PT, R33, 0x9, PT ;  /* 0x000000092100780c */ /* 0x000fe40003f46270 */
[----:B------:R-:W-:-:S05]  /*d270*/  F2FP.F16.E4M3.UNPACK_B R11, R11 ;  /* 0x0000000bff0b723e */ /* 0x000fca00020006ff */
[----:B------:R-:W-:-:S05]  /*d280*/  HADD2.F32 R11, -RZ, R11.H0_H0 ;  /* 0x2000000bff0b7230 */ /* 0x000fca0000004100 */
[----:B------:R-:W-:-:S04]  /*d290*/  FMUL R11, R11, UR40 ;  /* 0x000000280b0b7c20 */ /* 0x000fc80008400000 */
[----:B------:R-:W-:-:S05]  /*d2a0*/  FFMA R10, R10, UR41, R11 ;  /* 0x000000290a0a7c23 */ /* 0x000fca000800000b */
[----:B------:R-:W-:-:S05]  /*d2b0*/  F2FP.SATFINITE.E4M3.F32.PACK_AB_MERGE_C R10, RZ, R10, RZ ;  /* 0x0000000aff0a723e */ /* 0x000fca00048070ff */
[----:B------:R3:W-:Y:S02]  /*d2c0*/  @!P0 STG.E.U8 desc[UR48][R12.64+0x1], R10 ;  /* 0x0000010a0c008986 */ /* 0x0007e4000c101130 */
[----:B---3--:R-:W-:-:S05]  /*d2d0*/  IADD3 R10, P0, R34, 0x8, RZ ;  /* 0x00000008220a7810 */ /* 0x008fca0007f1e0ff */
[----:B------:R-:W-:-:S04]  /*d2e0*/  IMAD.X R11, RZ, RZ, R37, P0 ;  /* 0x000000ffff0b7224 */ /* 0x000fc800000e0625 */
[----:B------:R-:W-:-:S04]  /*d2f0*/  IMAD R11, R11, UR12, RZ ;  /* 0x0000000c0b0b7c24 */ /* 0x000fc8000f8e02ff */
[C---:B------:R-:W-:Y:S02]  /*d300*/  IMAD R35, R10.reuse, UR13, R11 ;  /* 0x0000000d0a237c24 */ /* 0x040fe4000f8e020b */
[----:B------:R-:W-:-:S03]  /*d310*/  IMAD.WIDE.U32 R10, R10, UR12, R38 ;  /* 0x0000000c0a0a7c25 */ /* 0x000fc6000f8e0026 */
[----:B------:R-:W-:-:S04]  /*d320*/  IADD3 R10, P0, R10, UR14, RZ ;  /* 0x0000000e0a0a7c10 */ /* 0x000fc8000ff1e0ff */
[--C-:B------:R-:W-:Y:S02]  /*d330*/  IADD3.X R11, R11, UR15, R35.reuse, P0, !PT ;  /* 0x0000000f0b0b7c10 */ /* 0x100fe400087fe423 */
[----:B------:R-:W-:Y:S02]  /*d340*/  ISETP.LT.OR P0, PT, R32, 0x1, !P2 ;  /* 0x000000012000780c */ /* 0x000fe40005701670 */
[----:B------:R-:W-:-:S11]  /*d350*/  PRMT R35, RZ, 0x7610, R35 ;  /* 0x00007610ff237816 */ /* 0x000fd60000000023 */
[----:B------:R-:W-:Y:S05]  /*d360*/  @P0 BRA `(.L_x_44) ;  /* 0x0000000000040947 */ /* 0x000fea0003800000 */
[----:B------:R3:W5:Y:S02]  /*d370*/  LDG.E.U8 R35, desc[UR48][R10.64] ;  /* 0x000000300a237981 */ /* 0x000764000c1e1100 */
.L_x_44:
[----:B------:R-:W-:Y:S05]  /*d380*/  BSYNC B1 ;  /* 0x0000000000017941 */ /* 0x000fea0003800000 */
.L_x_43:
        /* <DEDUP_REMOVED lines=9> */
[----:B----4-:R-:W-:-:S11]  /*d420*/  PRMT R9, RZ, 0x7610, R9 ;  /* 0x00007610ff097816 */ /* 0x010fd60000000009 */
[----:B------:R-:W-:Y:S05]  /*d430*/  @P0 BRA `(.L_x_46) ;  /* 0x0000000000040947 */ /* 0x000fea0003800000 */
[----:B------:R4:W5:Y:S02]  /*d440*/  LDG.E.U8 R9, desc[UR48][R10.64+0x1] ;  /* 0x000001300a097981 */ /* 0x000964000c1e1100 */
.L_x_46:
[----:B------:R-:W-:Y:S05]  /*d450*/  BSYNC B1 ;  /* 0x0000000000017941 */ /* 0x000fea0003800000 */
.L_x_45:
[----:B-----5:R-:W-:Y:S01]  /*d460*/  LOP3.LUT R9, R9, 0xff, RZ, 0xc0, !PT ;  /* 0x000000ff09097812 */ /* 0x020fe200078ec0ff */
[----:B------:R-:W-:Y:S01]  /*d470*/  BSSY B1, `(.L_x_47) ;  /* 0x000000b000017945 */ /* 0x000fe20003800000 */
[----:B------:R-:W-:Y:S02]  /*d480*/  ISETP.LT.OR P1, PT, R32, 0x9, !P3 ;  /* 0x000000092000780c */ /* 0x000fe40005f21670 */
[----:B------:R-:W-:-:S05]  /*d490*/  F2FP.F16.E4M3.UNPACK_B R9, R9 ;  /* 0x00000009ff09723e */ /* 0x000fca00020006ff */
[----:B------:R-:W-:-:S05]  /*d4a0*/  HADD2.F32 R9, -RZ, R9.H0_H0 ;  /* 0x20000009ff097230 */ /* 0x000fca0000004100 */
[----:B------:R-:W-:-:S04]  /*d4b0*/  FMUL R9, R9, UR40 ;  /* 0x0000002809097c20 */ /* 0x000fc80008400000 */
[----:B------:R-:W-:-:S05]  /*d4c0*/  FFMA R8, R8, UR41, R9 ;  /* 0x0000002908087c23 */ /* 0x000fca0008000009 */
[----:B------:R-:W-:-:S05]  /*d4d0*/  F2FP.SATFINITE.E4M3.F32.PACK_AB_MERGE_C R8, RZ, R8, RZ ;  /* 0x00000008ff08723e */ /* 0x000fca00048070ff */
[----:B------:R0:W-:Y:S02]  /*d4e0*/  @!P0 STG.E.U8 desc[UR48][R24.64+0x1], R8 ;  /* 0x0000010818008986 */ /* 0x0001e4000c101130 */
[----:B0-----:R-:W-:Y:S01]  /*d4f0*/  PRMT R8, RZ, 0x7610, R8 ;  /* 0x00007610ff087816 */ /* 0x001fe20000000008 */
[----:B------:R-:W-:Y:S06]  /*d500*/  @P1 BRA `(.L_x_48) ;  /* 0x0000000000041947 */ /* 0x000fec0003800000 */
[----:B------:R0:W5:Y:S02]  /*d510*/  LDG.E.U8 R8, desc[UR48][R30.64+0x8] ;  /* 0x000008301e087981 */ /* 0x000164000c1e1100 */
.L_x_48:
[----:B------:R-:W-:Y:S05]  /*d520*/  BSYNC B1 ;  /* 0x0000000000017941 */ /* 0x000fea0003800000 */
.L_x_47:
        /* <DEDUP_REMOVED lines=9> */
[----:B-1----:R-:W-:Y:S01]  /*d5c0*/  PRMT R7, RZ, 0x7610, R7 ;  /* 0x00007610ff077816 */ /* 0x002fe20000000007 */
[----:B------:R-:W-:Y:S06]  /*d5d0*/  @P0 BRA `(.L_x_50) ;  /* 0x0000000000040947 */ /* 0x000fec0003800000 */
[----:B------:R1:W5:Y:S02]  /*d5e0*/  LDG.E.U8 R7, desc[UR48][R30.64+0x9] ;  /* 0x000009301e077981 */ /* 0x000364000c1e1100 */
.L_x_50:
[----:B------:R-:W-:Y:S05]  /*d5f0*/  BSYNC B1 ;  /* 0x0000000000017941 */ /* 0x000fea0003800000 */
.L_x_49:
        /* <DEDUP_REMOVED lines=12> */
.L_x_52:
[----:B------:R-:W-:Y:S05]  /*d6c0*/  BSYNC B1 ;  /* 0x0000000000017941 */ /* 0x000fea0003800000 */
.L_x_51:
        /* <DEDUP_REMOVED lines=12> */
.L_x_54:
[----:B------:R-:W-:Y:S05]  /*d790*/  BSYNC B1 ;  /* 0x0000000000017941 */ /* 0x000fea0003800000 */
.L_x_53:
        /* <DEDUP_REMOVED lines=12> */
.L_x_56:
[----:B------:R-:W-:Y:S05]  /*d860*/  BSYNC B1 ;  /* 0x0000000000017941 */ /* 0x000fea0003800000 */
.L_x_55:
        /* <DEDUP_REMOVED lines=12> */
.L_x_58:
[----:B------:R-:W-:Y:S05]  /*d930*/  BSYNC B1 ;  /* 0x0000000000017941 */ /* 0x000fea0003800000 */
.L_x_57:
        /* <DEDUP_REMOVED lines=12> */
.L_x_60:
[----:B------:R-:W-:Y:S05]  /*da00*/  BSYNC B1 ;  /* 0x0000000000017941 */ /* 0x000fea0003800000 */
.L_x_59:
        /* <DEDUP_REMOVED lines=12> */
.L_x_62:
[----:B------:R-:W-:Y:S05]  /*dad0*/  BSYNC B1 ;  /* 0x0000000000017941 */ /* 0x000fea0003800000 */
.L_x_61:
        /* <DEDUP_REMOVED lines=12> */
.L_x_64:
[----:B------:R-:W-:Y:S05]  /*dba0*/  BSYNC B1 ;  /* 0x0000000000017941 */ /* 0x000fea0003800000 */
.L_x_63:
[----:B-----5:R-:W-:Y:S01]  /*dbb0*/  LOP3.LUT R0, R0, 0xff, RZ, 0xc0, !PT ;  /* 0x000000ff00007812 */ /* 0x020fe200078ec0ff */
[----:B------:R-:W-:Y:S01]  /*dbc0*/  BSSY B1, `(.L_x_65) ;  /* 0x000000b000017945 */ /* 0x000fe20003800000 */
[----:B------:R-:W-:Y:S02]  /*dbd0*/  ISETP.LT.OR P0, PT, R32, 0x1a, !P3 ;  /* 0x0000001a2000780c */ /* 0x000fe40005f01670 */
[----:B------:R-:W-:-:S05]  /*dbe0*/  F2FP.F16.E4M3.UNPACK_B R0, R0 ;  /* 0x00000000ff00723e */ /* 0x000fca00020006ff */
[----:B------:R-:W-:-:S05]  /*dbf0*/  HADD2.F32 R0, -RZ, R0.H0_H0 ;  /* 0x20000000ff007230 */ /* 0x000fca0000004100 */
[----:B------:R-:W-:-:S04]  /*dc00*/  FMUL R0, R0, UR40 ;  /* 0x0000002800007c20 */ /* 0x000fc80008400000 */
[----:B------:R-:W-:-:S05]  /*dc10*/  FFMA R0, R15, UR41, R0 ;  /* 0x000000290f007c23 */ /* 0x000fca0008000000 */
[----:B------:R-:W-:Y:S02]  /*dc20*/  F2FP.SATFINITE.E4M3.F32.PACK_AB_MERGE_C R3, RZ, R0, RZ ;  /* 0x00000000ff03723e */ /* 0x000fe400048070ff */
[----:B------:R-:W-:-:S03]  /*dc30*/  PRMT R0, RZ, 0x7610, R0 ;  /* 0x00007610ff007816 */ /* 0x000fc60000000000 */
[----:B------:R0:W-:Y:S01]  /*dc40*/  @!P1 STG.E.U8 desc[UR48][R12.64+0x18], R3 ;  /* 0x000018030c009986 */ /* 0x0001e2000c101130 */
[----:B------:R-:W-:Y:S05]  /*dc50*/  @P0 BRA `(.L_x_66) ;  /* 0x0000000000040947 */ /* 0x000fea0003800000 */
[----:B------:R0:W5:Y:S02]  /*dc60*/  LDG.E.U8 R0, desc[UR48][R30.64+0x19] ;  /* 0x000019301e007981 */ /* 0x000164000c1e1100 */
.L_x_66:
[----:B------:R-:W-:Y:S05]  /*dc70*/  BSYNC B1 ;  /* 0x0000000000017941 */ /* 0x000fea0003800000 */
.L_x_65:
[----:B-----5:R-:W-:Y:S01]  /*dc80*/  LOP3.LUT R0, R0, 0xff, RZ, 0xc0, !PT ;  /* 0x000000ff00007812 */ /* 0x020fe200078ec0ff */
[----:B------:R-:W-:Y:S01]  /*dc90*/  BSSY B1, `(.L_x_67) ;  /* 0x000000b000017945 */ /* 0x000fe20003800000 */
[----:B------:R-:W-:Y:S02]  /*dca0*/  ISETP.LT.OR P1, PT, R32, 0x19, !P2 ;  /* 0x000000192000780c */ /* 0x000fe40005721670 */
[----:B------:R-:W-:-:S05]  /*dcb0*/  F2FP.F16.E4M3.UNPACK_B R0, R0 ;  /* 0x00000000ff00723e */ /* 0x000fca00020006ff */
[----:B------:R-:W-:-:S05]  /*dcc0*/  HADD2.F32 R0, -RZ, R0.H0_H0 ;  /* 0x20000000ff007230 */ /* 0x000fca0000004100 */
[----:B0-----:R-:W-:Y:S01]  /*dcd0*/  FMUL R3, R0, UR40 ;  /* 0x0000002800037c20 */ /* 0x001fe20008400000 */
[----:B------:R-:W-:-:S03]  /*dce0*/  PRMT R0, RZ, 0x7610, R0 ;  /* 0x00007610ff007816 */ /* 0x000fc60000000000 */
[----:B------:R-:W-:-:S05]  /*dcf0*/  FFMA R3, R16, UR41, R3 ;  /* 0x0000002910037c23 */ /* 0x000fca0008000003 */
[----:B------:R-:W-:-:S05]  /*dd00*/  F2FP.SATFINITE.E4M3.F32.PACK_AB_MERGE_C R3, RZ, R3, RZ ;  /* 0x00000003ff03723e */ /* 0x000fca00048070ff */
[----:B------:R0:W-:Y:S01]  /*dd10*/  @!P0 STG.E.U8 desc[UR48][R12.64+0x19], R3 ;  /* 0x000019030c008986 */ /* 0x0001e2000c101130 */
[----:B------:R-:W-:Y:S05]  /*dd20*/  @P1 BRA `(.L_x_68) ;  /* 0x0000000000041947 */ /* 0x000fea0003800000 */
[----:B------:R0:W5:Y:S02]  /*dd30*/  LDG.E.U8 R0, desc[UR48][R10.64+0x18] ;  /* 0x000018300a007981 */ /* 0x000164000c1e1100 */
.L_x_68:
[----:B------:R-:W-:Y:S05]  /*dd40*/  BSYNC B1 ;  /* 0x0000000000017941 */ /* 0x000fea0003800000 */
.L_x_67:
[----:B-----5:R-:W-:Y:S01]  /*dd50*/  LOP3.LUT R0, R0, 0xff, RZ, 0xc0, !PT ;  /* 0x000000ff00007812 */ /* 0x020fe200078ec0ff */
[----:B------:R-:W-:Y:S01]  /*dd60*/  BSSY B1, `(.L_x_69) ;  /* 0x000000f000017945 */ /* 0x000fe20003800000 */
[----:B0-----:R-:W-:Y:S02]  /*dd70*/  IADD3 R3, P0, R34, 0x80, RZ ;  /* 0x0000008022037810 */ /* 0x001fe40007f1e0ff */
[----:B------:R-:W-:-:S05]  /*dd80*/  F2FP.F16.E4M3.UNPACK_B R0, R0 ;  /* 0x00000000ff00723e */ /* 0x000fca00020006ff */
[----:B------:R-:W-:-:S05]  /*dd90*/  HADD2.F32 R0, -RZ, R0.H0_H0 ;  /* 0x20000000ff007230 */ /* 0x000fca0000004100 */
[----:B------:R-:W-:-:S04]  /*dda0*/  FMUL R0, R0, UR40 ;  /* 0x0000002800007c20 */ /* 0x000fc80008400000 */
[----:B------:R-:W-:Y:S01]  /*ddb0*/  FFMA R5, R17, UR41, R0 ;  /* 0x0000002911057c23 */ /* 0x000fe20008000000 */
[----:B------:R-:W-:Y:S01]  /*ddc0*/  IMAD.X R0, RZ, RZ, R37, P0 ;  /* 0x000000ffff007224 */ /* 0x000fe200000e0625 */
[----:B------:R-:W-:-:S03]  /*ddd0*/  ISETP.LT.OR P0, PT, R32, 0x1a, !P2 ;  /* 0x0000001a2000780c */ /* 0x000fc60005701670 */
[----:B------:R-:W-:Y:S01]  /*dde0*/  F2FP.SATFINITE.E4M3.F32.PACK_AB_MERGE_C R5, RZ, R5, RZ ;  /* 0x00000005ff05723e */ /* 0x000fe200048070ff */
[----:B------:R-:W-:-:S04]  /*ddf0*/  IMAD R0, R0, UR12, RZ ;  /* 0x0000000c00007c24 */ /* 0x000fc8000f8e02ff */
[----:B------:R0:W-:Y:S01]  /*de00*/  @!P1 STG.E.U8 desc[UR48][R24.64+0x18], R5 ;  /* 0x0000180518009986 */ /* 0x0001e2000c101130 */
[--C-:B------:R-:W-:Y:S01]  /*de10*/  IMAD R4, R3, UR13, R0.reuse ;  /* 0x0000000d03047c24 */ /* 0x100fe2000f8e0200 */
[----:B------:R-:W-:-:S03]  /*de20*/  PRMT R0, RZ, 0x7610, R0 ;  /* 0x00007610ff007816 */ /* 0x000fc60000000000 */
[----:B------:R-:W-:Y:S05]  /*de30*/  @P0 BRA `(.L_x_70) ;  /* 0x0000000000040947 */ /* 0x000fea0003800000 */
[----:B------:R0:W5:Y:S02]  /*de40*/  LDG.E.U8 R0, desc[UR48][R10.64+0x19] ;  /* 0x000019300a007981 */ /* 0x000164000c1e1100 */
.L_x_70:
[----:B------:R-:W-:Y:S05]  /*de50*/  BSYNC B1 ;  /* 0x0000000000017941 */ /* 0x000fea0003800000 */
.L_x_69:
[----:B-----5:R-:W-:Y:S01]  /*de60*/  LOP3.LUT R0, R0, 0xff, RZ, 0xc0, !PT ;  /* 0x000000ff00007812 */ /* 0x020fe200078ec0ff */
[----:B------:R-:W-:Y:S01]  /*de70*/  IMAD.WIDE.U32 R2, R3, UR12, R38 ;  /* 0x0000000c03027c25 */ /* 0x000fe2000f8e0026 */
[----:B------:R-:W-:Y:S02]  /*de80*/  BSSY B1, `(.L_x_71) ;  /* 0x000000e000017945 */ /* 0x000fe40003800000 */
[----:B------:R-:W-:Y:S02]  /*de90*/  F2FP.F16.E4M3.UNPACK_B R0, R0 ;  /* 0x00000000ff00723e */ /* 0x000fe400020006ff */
[----:B------:R-:W-:-:S03]  /*dea0*/  IADD3 R2, P1, R2, UR14, RZ ;  /* 0x0000000e02027c10 */ /* 0x000fc6000ff3e0ff */
[----:B------:R-:W-:Y:S01]  /*deb0*/  HADD2.F32 R0, -RZ, R0.H0_H0 ;  /* 0x20000000ff007230 */ /* 0x000fe20000004100 */
[----:B------:R-:W-:Y:S02]  /*dec0*/  IADD3.X R3, R3, UR15, R4, P1, !PT ;  /* 0x0000000f03037c10 */ /* 0x000fe40008ffe404 */
[----:B------:R-:W-:Y:S02]  /*ded0*/  ISETP.GE.AND P1, PT, R33, 0x81, PT ;  /* 0x000000812100780c */ /* 0x000fe40003f26270 */
[----:B0-----:R-:W-:Y:S01]  /*dee0*/  FMUL R5, R0, UR40 ;  /* 0x0000002800057c20 */ /* 0x001fe20008400000 */
[----:B------:R-:W-:Y:S02]  /*def0*/  PRMT R0, RZ, 0x7610, R0 ;  /* 0x00007610ff007816 */ /* 0x000fe40000000000 */
[----:B------:R-:W-:Y:S01]  /*df00*/  ISETP.LT.OR P6, PT, R32, 0x1, !P1 ;  /* 0x000000012000780c */ /* 0x000fe20004fc1670 */
[----:B------:R-:W-:-:S05]  /*df10*/  FFMA R5, R18, UR41, R5 ;  /* 0x0000002912057c23 */ /* 0x000fca0008000005 */
[----:B------:R-:W-:-:S05]  /*df20*/  F2FP.SATFINITE.E4M3.F32.PACK_AB_MERGE_C R5, RZ, R5, RZ ;  /* 0x00000005ff05723e */ /* 0x000fca00048070ff */
[----:B------:R0:W-:Y:S02]  /*df30*/  @!P0 STG.E.U8 desc[UR48][R24.64+0x19], R5 ;  /* 0x0000190518008986 */ /* 0x0001e4000c101130 */
[----:B------:R-:W-:Y:S05]  /*df40*/  @P6 BRA `(.L_x_72) ;  /* 0x0000000000046947 */ /* 0x000fea0003800000 */
[----:B------:R0:W5:Y:S02]  /*df50*/  LDG.E.U8 R0, desc[UR48][R2.64] ;  /* 0x0000003002007981 */ /* 0x000164000c1e1100 */
.L_x_72:
[----:B------:R-:W-:Y:S05]  /*df60*/  BSYNC B1 ;  /* 0x0000000000017941 */ /* 0x000fea0003800000 */
.L_x_71:
[----:B-----5:R-:W-:Y:S01]  /*df70*/  LOP3.LUT R0, R0, 0xff, RZ, 0xc0, !PT ;  /* 0x000000ff00007812 */ /* 0x020fe200078ec0ff */
[----:B------:R-:W-:Y:S01]  /*df80*/  BSSY B1, `(.L_x_73) ;  /* 0x000000b000017945 */ /* 0x000fe20003800000 */
[----:B------:R-:W-:Y:S02]  /*df90*/  ISETP.LT.OR P5, PT, R32, 0x2, !P1 ;  /* 0x000000022000780c */ /* 0x000fe40004fa1670 */
[----:B------:R-:W-:-:S05]  /*dfa0*/  F2FP.F16.E4M3.UNPACK_B R0, R0 ;  /* 0x00000000ff00723e */ /* 0x000fca00020006ff */
[----:B------:R-:W-:-:S05]  /*dfb0*/  HADD2.F32 R0, -RZ, R0.H0_H0 ;  /* 0x20000000ff007230 */ /* 0x000fca0000004100 */
[----:B------:R-:W-:-:S04]  /*dfc0*/  FMUL R0, R0, UR40 ;  /* 0x0000002800007c20 */ /* 0x000fc80008400000 */
[----:B------:R-:W-:-:S05]  /*dfd0*/  FFMA R0, R19, UR41, R0 ;  /* 0x0000002913007c23 */ /* 0x000fca0008000000 */
[----:B0-----:R-:W-:Y:S02]  /*dfe0*/  F2FP.SATFINITE.E4M3.F32.PACK_AB_MERGE_C R5, RZ, R0, RZ ;  /* 0x00000000ff05723e */ /* 0x001fe400048070ff */
[----:B------:R-:W-:-:S03]  /*dff0*/  PRMT R0, RZ, 0x7610, R0 ;  /* 0x00007610ff007816 */ /* 0x000fc60000000000 */
[----:B------:R0:W-:Y:S01]  /*e000*/  @!P6 STG.E.U8 desc[UR48][R28.64], R5 ;  /* 0x000000051c00e986 */ /* 0x0001e2000c101130 */
[----:B------:R-:W-:Y:S05]  /*e010*/  @P5 BRA `(.L_x_74) ;  /* 0x0000000000045947 */ /* 0x000fea0003800000 */
[----:B------:R0:W5:Y:S02]  /*e020*/  LDG.E.U8 R0, desc[UR48][R2.64+0x1] ;  /* 0x0000013002007981 */ /* 0x000164000c1e1100 */
.L_x_74:
[----:B------:R-:W-:Y:S05]  /*e030*/  BSYNC B1 ;  /* 0x0000000000017941 */ /* 0x000fea0003800000 */
.L_x_73:
[----:B-----5:R-:W-:Y:S01]  /*e040*/  LOP3.LUT R0, R0, 0xff, RZ, 0xc0, !PT ;  /* 0x000000ff00007812 */ /* 0x020fe200078ec0ff */
[----:B------:R-:W-:Y:S01]  /*e050*/  BSSY B1, `(.L_x_75) ;  /* 0x0000013000017945 */ /* 0x000fe20003800000 */
[----:B0-----:R-:W-:Y:S02]  /*e060*/  IADD3 R5, P0, R34, 0x88, RZ ;  /* 0x0000008822057810 */ /* 0x001fe40007f1e0ff */
[----:B------:R-:W-:-:S03]  /*e070*/  F2FP.F16.E4M3.UNPACK_B R0, R0 ;  /* 0x00000000ff00723e */ /* 0x000fc600020006ff */
[----:B------:R-:W-:Y:S01]  /*e080*/  IMAD.X R36, RZ, RZ, R37, P0 ;  /* 0x000000ffff247224 */ /* 0x000fe200000e0625 */
[----:B------:R-:W-:Y:S01]  /*e090*/  ISETP.GE.AND P0, PT, R33, 0x89, PT ;  /* 0x000000892100780c */ /* 0x000fe20003f06270 */
[----:B------:R-:W-:Y:S02]  /*e0a0*/  HADD2.F32 R0, -RZ, R0.H0_H0 ;  /* 0x20000000ff007230 */ /* 0x000fe40000004100 */
[----:B------:R-:W-:Y:S02]  /*e0b0*/  IMAD R36, R36, UR12, RZ ;  /* 0x0000000c24247c24 */ /* 0x000fe4000f8e02ff */
[----:B------:R-:W-:-:S04]  /*e0c0*/  IMAD.WIDE.U32 R38, R5, UR12, R38 ;  /* 0x0000000c05267c25 */ /* 0x000fc8000f8e0026 */
[----:B------:R-:W-:Y:S01]  /*e0d0*/  FMUL R7, R0, UR40 ;  /* 0x0000002800077c20 */ /* 0x000fe20008400000 */
[----:B------:R-:W-:Y:S01]  /*e0e0*/  PRMT R0, RZ, 0x7610, R0 ;  /* 0x00007610ff007816 */ /* 0x000fe20000000000 */
[----:B------:R-:W-:Y:S02]  /*e0f0*/  IMAD R5, R5, UR13, R36 ;  /* 0x0000000d05057c24 */ /* 0x000fe4000f8e0224 */
[----:B------:R-:W-:Y:S01]  /*e100*/  FFMA R7, R20, UR41, R7 ;  /* 0x0000002914077c23 */ /* 0x000fe20008000007 */
[----:B------:R-:W-:-:S04]  /*e110*/  IADD3 R4, P6, R38, UR14, RZ ;  /* 0x0000000e26047c10 */ /* 0x000fc8000ffde0ff */
[----:B------:R-:W-:Y:S02]  /*e120*/  F2FP.SATFINITE.E4M3.F32.PACK_AB_MERGE_C R7, RZ, R7, RZ ;  /* 0x00000007ff07723e */ /* 0x000fe400048070ff */
[----:B------:R-:W-:-:S03]  /*e130*/  IADD3.X R5, R39, UR15, R5, P6, !PT ;  /* 0x0000000f27057c10 */ /* 0x000fc6000b7fe405 */
[----:B------:R0:W-:Y:S01]  /*e140*/  @!P5 STG.E.U8 desc[UR48][R28.64+0x1], R7 ;  /* 0x000001071c00d986 */ /* 0x0001e2000c101130 */
[----:B------:R-:W-:-:S13]  /*e150*/  ISETP.LT.OR P5, PT, R32, 0x1, !P0 ;  /* 0x000000012000780c */ /* 0x000fda00047a1670 */
[----:B0-----:R-:W-:Y:S05]  /*e160*/  @P5 BRA `(.L_x_76) ;  /* 0x0000000000045947 */ /* 0x001fea0003800000 */
[----:B------:R0:W5:Y:S02]  /*e170*/  LDG.E.U8 R0, desc[UR48][R4.64] ;  /* 0x0000003004007981 */ /* 0x000164000c1e1100 */
.L_x_76:
[----:B------:R-:W-:Y:S05]  /*e180*/  BSYNC B1 ;  /* 0x0000000000017941 */ /* 0x000fea0003800000 */
.L_x_75:
        /* <DEDUP_REMOVED lines=12> */
.L_x_78:
[----:B------:R-:W-:Y:S05]  /*e250*/  BSYNC B1 ;  /* 0x0000000000017941 */ /* 0x000fea0003800000 */
.L_x_77:
        /* <DEDUP_REMOVED lines=12> */
.L_x_80:
[----:B------:R-:W-:Y:S05]  /*e320*/  BSYNC B1 ;  /* 0x0000000000017941 */ /* 0x000fea0003800000 */
.L_x_79:
        /* <DEDUP_REMOVED lines=12> */
.L_x_82:
[----:B------:R-:W-:Y:S05]  /*e3f0*/  BSYNC B1 ;  /* 0x0000000000017941 */ /* 0x000fea0003800000 */
.L_x_81:
        /* <DEDUP_REMOVED lines=12> */
.L_x_84:
[----:B------:R-:W-:Y:S05]  /*e4c0*/  BSYNC B1 ;  /* 0x0000000000017941 */ /* 0x000fea0003800000 */
.L_x_83:
        /* <DEDUP_REMOVED lines=12> */
.L_x_86:
[----:B------:R-:W-:Y:S05]  /*e590*/  BSYNC B1 ;  /* 0x0000000000017941 */ /* 0x000fea0003800000 */
.L_x_85:
        /* <DEDUP_REMOVED lines=12> */
.L_x_88:
[----:B------:R-:W-:Y:S05]  /*e660*/  BSYNC B1 ;  /* 0x0000000000017941 */ /* 0x000fea0003800000 */
.L_x_87:
        /* <DEDUP_REMOVED lines=12> */
.L_x_90:
[----:B------:R-:W-:Y:S05]  /*e730*/  BSYNC B1 ;  /* 0x0000000000017941 */ /* 0x000fea0003800000 */
.L_x_89:
        /* <DEDUP_REMOVED lines=12> */
.L_x_92:
[----:B------:R-:W-:Y:S05]  /*e800*/  BSYNC B1 ;  /* 0x0000000000017941 */ /* 0x000fea0003800000 */
.L_x_91:
        /* <DEDUP_REMOVED lines=12> */
.L_x_94:
[----:B------:R-:W-:Y:S05]  /*e8d0*/  BSYNC B1 ;  /* 0x0000000000017941 */ /* 0x000fea0003800000 */
.L_x_93:
[----:B------:R-:W2:Y:S01]  /*e8e0*/  LDL.LU R6, [R1+0x40] ;  /* 0x0000400001067983 */ /* 0x000ea20000300800 */
[----:B-----5:R-:W-:Y:S01]  /*e8f0*/  LOP3.LUT R0, R0, 0xff, RZ, 0xc0, !PT ;  /* 0x000000ff00007812 */ /* 0x020fe200078ec0ff */
[----:B------:R-:W-:Y:S01]  /*e900*/  BSSY B1, `(.L_x_95) ;  /* 0x000000b000017945 */ /* 0x000fe20003800000 */
[----:B------:R-:W-:Y:S02]  /*e910*/  ISETP.LT.OR P5, PT, R32, 0x19, !P1 ;  /* 0x000000192000780c */ /* 0x000fe40004fa1670 */
[----:B------:R-:W-:-:S05]  /*e920*/  F2FP.F16.E4M3.UNPACK_B R0, R0 ;  /* 0x00000000ff00723e */ /* 0x000fca00020006ff */
[----:B------:R-:W-:-:S05]  /*e930*/  HADD2.F32 R0, -RZ, R0.H0_H0 ;  /* 0x20000000ff007230 */ /* 0x000fca0000004100 */
[----:B------:R-:W-:-:S04]  /*e940*/  FMUL R0, R0, UR40 ;  /* 0x0000002800007c20 */ /* 0x000fc80008400000 */
[----:B--2---:R-:W-:-:S05]  /*e950*/  FFMA R0, R6, UR41, R0 ;  /* 0x0000002906007c23 */ /* 0x004fca0008000000 */
[----:B0-----:R-:W-:Y:S02]  /*e960*/  F2FP.SATFINITE.E4M3.F32.PACK_AB_MERGE_C R7, RZ, R0, RZ ;  /* 0x00000000ff07723e */ /* 0x001fe400048070ff */
[----:B------:R-:W-:-:S03]  /*e970*/  PRMT R0, RZ, 0x7610, R0 ;  /* 0x00007610ff007816 */ /* 0x000fc60000000000 */
[----:B------:R0:W-:Y:S01]  /*e980*/  @!P6 STG.E.U8 desc[UR48][R26.64+0x11], R7 ;  /* 0x000011071a00e986 */ /* 0x0001e2000c101130 */
[----:B------:R-:W-:Y:S05]  /*e990*/  @P5 BRA `(.L_x_96) ;  /* 0x0000000000045947 */ /* 0x000fea0003800000 */
[----:B------:R2:W5:Y:S02]  /*e9a0*/  LDG.E.U8 R0, desc[UR48][R2.64+0x18] ;  /* 0x0000183002007981 */ /* 0x000564000c1e1100 */
.L_x_96:
[----:B------:R-:W-:Y:S05]  /*e9b0*/  BSYNC B1 ;  /* 0x0000000000017941 */ /* 0x000fea0003800000 */
.L_x_95:
[----:B------:R-:W3:Y:S01]  /*e9c0*/  LDL.LU R6, [R1+0x44] ;  /* 0x0000440001067983 */ /* 0x000ee20000300800 */
[----:B-----5:R-:W-:Y:S01]  /*e9d0*/  LOP3.LUT R0, R0, 0xff, RZ, 0xc0, !PT ;  /* 0x000000ff00007812 */ /* 0x020fe200078ec0ff */
[----:B------:R-:W-:Y:S01]  /*e9e0*/  BSSY B1, `(.L_x_97) ;  /* 0x000000b000017945 */ /* 0x000fe20003800000 */
[----:B------:R-:W-:Y:S02]  /*e9f0*/  ISETP.LT.OR P6, PT, R32, 0x1a, !P1 ;  /* 0x0000001a2000780c */ /* 0x000fe40004fc1670 */
[----:B------:R-:W-:-:S05]  /*ea00*/  F2FP.F16.E4M3.UNPACK_B R0, R0 ;  /* 0x00000000ff00723e */ /* 0x000fca00020006ff */
[----:B------:R-:W-:-:S05]  /*ea10*/  HADD2.F32 R0, -RZ, R0.H0_H0 ;  /* 0x20000000ff007230 */ /* 0x000fca0000004100 */
[----:B------:R-:W-:-:S04]  /*ea20*/  FMUL R0, R0, UR40 ;  /* 0x0000002800007c20 */ /* 0x000fc80008400000 */
[----:B---3--:R-:W-:-:S05]  /*ea30*/  FFMA R0, R6, UR41, R0 ;  /* 0x0000002906007c23 */ /* 0x008fca0008000000 */
[----:B0-----:R-:W-:Y:S02]  /*ea40*/  F2FP.SATFINITE.E4M3.F32.PACK_AB_MERGE_C R7, RZ, R0, RZ ;  /* 0x00000000ff07723e */ /* 0x001fe400048070ff */
[----:B------:R-:W-:-:S03]  /*ea50*/  PRMT R0, RZ, 0x7610, R0 ;  /* 0x00007610ff007816 */ /* 0x000fc60000000000 */
[----:B------:R0:W-:Y:S01]  /*ea60*/  @!P5 STG.E.U8 desc[UR48][R28.64+0x18], R7 ;  /* 0x000018071c00d986 */ /* 0x0001e2000c101130 */
[----:B------:R-:W-:Y:S05]  /*ea70*/  @P6 BRA `(.L_x_98) ;  /* 0x0000000000046947 */ /* 0x000fea0003800000 */
[----:B------:R3:W5:Y:S02]  /*ea80*/  LDG.E.U8 R0, desc[UR48][R2.64+0x19] ;  /* 0x0000193002007981 */ /* 0x000764000c1e1100 */
.L_x_98:
[----:B------:R-:W-:Y:S05]  /*ea90*/  BSYNC B1 ;  /* 0x0000000000017941 */ /* 0x000fea0003800000 */
.L_x_97:
        /* <DEDUP_REMOVED lines=13> */
.L_x_100:
[----:B------:R-:W-:Y:S05]  /*eb70*/  BSYNC B1 ;  /* 0x0000000000017941 */ /* 0x000fea0003800000 */
.L_x_99:
        /* <DEDUP_REMOVED lines=13> */
.L_x_102:
[----:B------:R-:W-:Y:S05]  /*ec50*/  BSYNC B1 ;  /* 0x0000000000017941 */ /* 0x000fea0003800000 */
.L_x_101:
        /* <DEDUP_REMOVED lines=13> */
.L_x_104:
[----:B------:R-:W-:Y:S05]  /*ed30*/  BSYNC B1 ;  /* 0x0000000000017941 */ /* 0x000fea0003800000 */
.L_x_103:
        /* <DEDUP_REMOVED lines=13> */
.L_x_106:
[----:B------:R-:W-:Y:S05]  /*ee10*/  BSYNC B1 ;  /* 0x0000000000017941 */ /* 0x000fea0003800000 */
.L_x_105:
        /* <DEDUP_REMOVED lines=13> */
.L_x_108:
[----:B------:R-:W-:Y:S05]  /*eef0*/  BSYNC B1 ;  /* 0x0000000000017941 */ /* 0x000fea0003800000 */
.L_x_107:
        /* <DEDUP_REMOVED lines=13> */
.L_x_110:
[----:B------:R-:W-:Y:S05]  /*efd0*/  BSYNC B1 ;  /* 0x0000000000017941 */ /* 0x000fea0003800000 */
.L_x_109:
        /* <DEDUP_REMOVED lines=13> */
.L_x_112:
[----:B------:R-:W-:Y:S05]  /*f0b0*/  BSYNC B1 ;  /* 0x0000000000017941 */ /* 0x000fea0003800000 */
.L_x_111:
        /* <DEDUP_REMOVED lines=13> */
.L_x_114:
[----:B------:R-:W-:Y:S05]  /*f190*/  BSYNC B1 ;  /* 0x0000000000017941 */ /* 0x000fea0003800000 */
.L_x_113:
        /* <DEDUP_REMOVED lines=13> */
.L_x_116:
[----:B------:R-:W-:Y:S05]  /*f270*/  BSYNC B1 ;  /* 0x0000000000017941 */ /* 0x000fea0003800000 */
.L_x_115:
        /* <DEDUP_REMOVED lines=13> */
.L_x_118:
[----:B------:R-:W-:Y:S05]  /*f350*/  BSYNC B1 ;  /* 0x0000000000017941 */ /* 0x000fea0003800000 */
.L_x_117:
        /* <DEDUP_REMOVED lines=13> */
.L_x_120:
[----:B------:R-:W-:Y:S05]  /*f430*/  BSYNC B1 ;  /* 0x0000000000017941 */ /* 0x000fea0003800000 */
.L_x_119:
        /* <DEDUP_REMOVED lines=13> */
.L_x_122:
[----:B------:R-:W-:Y:S05]  /*f510*/  BSYNC B1 ;  /* 0x0000000000017941 */ /* 0x000fea0003800000 */
.L_x_121:
        /* <DEDUP_REMOVED lines=13> */
.L_x_124:
[----:B------:R-:W-:Y:S05]  /*f5f0*/  BSYNC B1 ;  /* 0x0000000000017941 */ /* 0x000fea0003800000 */
.L_x_123:
        /* <DEDUP_REMOVED lines=13> */
.L_x_126:
[----:B------:R-:W-:Y:S05]  /*f6d0*/  BSYNC B1 ;  /* 0x0000000000017941 */ /* 0x000fea0003800000 */
.L_x_125:
        /* <DEDUP_REMOVED lines=13> */
.L_x_128:
[----:B------:R-:W-:Y:S05]  /*f7b0*/  BSYNC B1 ;  /* 0x0000000000017941 */ /* 0x000fea0003800000 */
.L_x_127:
        /* <DEDUP_REMOVED lines=13> */
.L_x_130:
[----:B------:R-:W-:Y:S05]  /*f890*/  BSYNC B1 ;  /* 0x0000000000017941 */ /* 0x000fea0003800000 */
.L_x_129:
        /* <DEDUP_REMOVED lines=13> */
.L_x_132:
[----:B------:R-:W-:Y:S05]  /*f970*/  BSYNC B1 ;  /* 0x0000000000017941 */ /* 0x000fea0003800000 */
.L_x_131:
        /* <DEDUP_REMOVED lines=13> */
.L_x_134:
[----:B------:R-:W-:Y:S05]  /*fa50*/  BSYNC B1 ;  /* 0x0000000000017941 */ /* 0x000fea0003800000 */
.L_x_133:
        /* <DEDUP_REMOVED lines=13> */
.L_x_136:
[----:B------:R-:W-:Y:S05]  /*fb30*/  BSYNC B1 ;  /* 0x0000000000017941 */ /* 0x000fea0003800000 */
.L_x_135:
        /* <DEDUP_REMOVED lines=13> */
.L_x_138:
[----:B------:R-:W-:Y:S05]  /*fc10*/  BSYNC B1 ;  /* 0x0000000000017941 */ /* 0x000fea0003800000 */
.L_x_137:
        /* <DEDUP_REMOVED lines=13> */
.L_x_140:
[----:B------:R-:W-:Y:S05]  /*fcf0*/  BSYNC B1 ;  /* 0x0000000000017941 */ /* 0x000fea0003800000 */
.L_x_139:
        /* <DEDUP_REMOVED lines=13> */
.L_x_142:
[----:B------:R-:W-:Y:S05]  /*fdd0*/  BSYNC B1 ;  /* 0x0000000000017941 */ /* 0x000fea0003800000 */
.L_x_141:
        /* <DEDUP_REMOVED lines=13> */
.L_x_144:
[----:B------:R-:W-:Y:S05]  /*feb0*/  BSYNC B1 ;  /* 0x0000000000017941 */ /* 0x000fea0003800000 */
.L_x_143:
        /* <DEDUP_REMOVED lines=13> */
.L_x_146:
[----:B------:R-:W-:Y:S05]  /*ff90*/  BSYNC B1 ;  /* 0x0000000000017941 */ /* 0x000fea0003800000 */
.L_x_145:
        /* <DEDUP_REMOVED lines=13> */
.L_x_148:
[----:B------:R-:W-:Y:S05]  /*10070*/  BSYNC B1 ;  /* 0x0000000000017941 */ /* 0x000fea0003800000 */
.L_x_147:
        /* <DEDUP_REMOVED lines=13> */
.L_x_150:
[----:B------:R-:W-:Y:S05]  /*10150*/  BSYNC B1 ;  /* 0x0000000000017941 */ /* 0x000fea0003800000 */
.L_x_149:
        /* <DEDUP_REMOVED lines=13> */
.L_x_152:
[----:B------:R-:W-:Y:S05]  /*10230*/  BSYNC B1 ;  /* 0x0000000000017941 */ /* 0x000fea0003800000 */
.L_x_151:
        /* <DEDUP_REMOVED lines=13> */
.L_x_154:
[----:B------:R-:W-:Y:S05]  /*10310*/  BSYNC B1 ;  /* 0x0000000000017941 */ /* 0x000fea0003800000 */
.L_x_153:
        /* <DEDUP_REMOVED lines=13> */
.L_x_156:
[----:B------:R-:W-:Y:S05]  /*103f0*/  BSYNC B1 ;  /* 0x0000000000017941 */ /* 0x000fea0003800000 */
.L_x_155:
        /* <DEDUP_REMOVED lines=13> */
.L_x_158:
[----:B------:R-:W-:Y:S05]  /*104d0*/  BSYNC B1 ;  /* 0x0000000000017941 */ /* 0x000fea0003800000 */
.L_x_157:
        /* <DEDUP_REMOVED lines=13> */
.L_x_160:
[----:B------:R-:W-:Y:S05]  /*105b0*/  BSYNC B1 ;  /* 0x0000000000017941 */ /* 0x000fea0003800000 */
.L_x_159:
        /* <DEDUP_REMOVED lines=13> */
.L_x_162:
[----:B------:R-:W-:Y:S05]  /*10690*/  BSYNC B1 ;  /* 0x0000000000017941 */ /* 0x000fea0003800000 */
.L_x_161:
        /* <DEDUP_REMOVED lines=13> */
.L_x_164:
[----:B------:R-:W-:Y:S05]  /*10770*/  BSYNC B1 ;  /* 0x0000000000017941 */ /* 0x000fea0003800000 */
.L_x_163:
        /* <DEDUP_REMOVED lines=13> */
.L_x_166:
[----:B------:R-:W-:Y:S05]  /*10850*/  BSYNC B1 ;  /* 0x0000000000017941 */ /* 0x000fea0003800000 */
.L_x_165:
        /* <DEDUP_REMOVED lines=13> */
.L_x_168:
[----:B------:R-:W-:Y:S05]  /*10930*/  BSYNC B1 ;  /* 0x0000000000017941 */ /* 0x000fea0003800000 */
.L_x_167:
        /* <DEDUP_REMOVED lines=13> */
.L_x_170:
[----:B------:R-:W-:Y:S05]  /*10a10*/  BSYNC B1 ;  /* 0x0000000000017941 */ /* 0x000fea0003800000 */
.L_x_169:
        /* <DEDUP_REMOVED lines=13> */
.L_x_172:
[----:B------:R-:W-:Y:S05]  /*10af0*/  BSYNC B1 ;  /* 0x0000000000017941 */ /* 0x000fea0003800000 */
.L_x_171:
        /* <DEDUP_REMOVED lines=13> */
.L_x_174:
[----:B------:R-:W-:Y:S05]  /*10bd0*/  BSYNC B1 ;  /* 0x0000000000017941 */ /* 0x000fea0003800000 */
.L_x_173:
        /* <DEDUP_REMOVED lines=13> */
.L_x_176:
[----:B------:R-:W-:Y:S05]  /*10cb0*/  BSYNC B1 ;  /* 0x0000000000017941 */ /* 0x000fea0003800000 */
.L_x_175:
        /* <DEDUP_REMOVED lines=13> */
.L_x_178:
[----:B------:R-:W-:Y:S05]  /*10d90*/  BSYNC B1 ;  /* 0x0000000000017941 */ /* 0x000fea0003800000 */
.L_x_177:
        /* <DEDUP_REMOVED lines=13> */
.L_x_180:
[----:B------:R-:W-:Y:S05]  /*10e70*/  BSYNC B1 ;  /* 0x0000000000017941 */ /* 0x000fea0003800000 */
.L_x_179:
        /* <DEDUP_REMOVED lines=13> */
.L_x_182:
[----:B------:R-:W-:Y:S05]  /*10f50*/  BSYNC B1 ;  /* 0x0000000000017941 */ /* 0x000fea0003800000 */
.L_x_181:
        /* <DEDUP_REMOVED lines=13> */
.L_x_184:
[----:B------:R-:W-:Y:S05]  /*11030*/  BSYNC B1 ;  /* 0x0000000000017941 */ /* 0x000fea0003800000 */
.L_x_183:
        /* <DEDUP_REMOVED lines=13> */
.L_x_186:
[----:B------:R-:W-:Y:S05]  /*11110*/  BSYNC B1 ;  /* 0x0000000000017941 */ /* 0x000fea0003800000 */
.L_x_185:
        /* <DEDUP_REMOVED lines=13> */
.L_x_188:
[----:B------:R-:W-:Y:S05]  /*111f0*/  BSYNC B1 ;  /* 0x0000000000017941 */ /* 0x000fea0003800000 */
.L_x_187:
        /* <DEDUP_REMOVED lines=13> */
.L_x_190:
[----:B------:R-:W-:Y:S05]  /*112d0*/  BSYNC B1 ;  /* 0x0000000000017941 */ /* 0x000fea0003800000 */
.L_x_189:
        /* <DEDUP_REMOVED lines=13> */
.L_x_192:
[----:B------:R-:W-:Y:S05]  /*113b0*/  BSYNC B1 ;  /* 0x0000000000017941 */ /* 0x000fea0003800000 */
.L_x_191:
        /* <DEDUP_REMOVED lines=13> */
.L_x_194:
[----:B------:R-:W-:Y:S05]  /*11490*/  BSYNC B1 ;  /* 0x0000000000017941 */ /* 0x000fea0003800000 */
.L_x_193:
        /* <DEDUP_REMOVED lines=13> */
.L_x_196:
[----:B------:R-:W-:Y:S05]  /*11570*/  BSYNC B1 ;  /* 0x0000000000017941 */ /* 0x000fea0003800000 */
.L_x_195:
        /* <DEDUP_REMOVED lines=13> */
.L_x_198:
[----:B------:R-:W-:Y:S05]  /*11650*/  BSYNC B1 ;  /* 0x0000000000017941 */ /* 0x000fea0003800000 */
.L_x_197:
        /* <DEDUP_REMOVED lines=13> */
.L_x_200:
[----:B------:R-:W-:Y:S05]  /*11730*/  BSYNC B1 ;  /* 0x0000000000017941 */ /* 0x000fea0003800000 */
.L_x_199:
        /* <DEDUP_REMOVED lines=13> */
.L_x_202:
[----:B------:R-:W-:Y:S05]  /*11810*/  BSYNC B1 ;  /* 0x0000000000017941 */ /* 0x000fea0003800000 */
.L_x_201:
        /* <DEDUP_REMOVED lines=13> */
.L_x_204:
[----:B------:R-:W-:Y:S05]  /*118f0*/  BSYNC B1 ;  /* 0x0000000000017941 */ /* 0x000fea0003800000 */
.L_x_203:
        /* <DEDUP_REMOVED lines=13> */
.L_x_206:
[----:B------:R-:W-:Y:S05]  /*119d0*/  BSYNC B1 ;  /* 0x0000000000017941 */ /* 0x000fea0003800000 */
.L_x_205:
        /* <DEDUP_REMOVED lines=13> */
.L_x_208:
[----:B------:R-:W-:Y:S05]  /*11ab0*/  BSYNC B1 ;  /* 0x0000000000017941 */ /* 0x000fea0003800000 */
.L_x_207:
        /* <DEDUP_REMOVED lines=13> */
.L_x_210:
[----:B------:R-:W-:Y:S05]  /*11b90*/  BSYNC B1 ;  /* 0x0000000000017941 */ /* 0x000fea0003800000 */
.L_x_209:
        /* <DEDUP_REMOVED lines=13> */
.L_x_212:
[----:B------:R-:W-:Y:S05]  /*11c70*/  BSYNC B1 ;  /* 0x0000000000017941 */ /* 0x000fea0003800000 */
.L_x_211:
        /* <DEDUP_REMOVED lines=13> */
.L_x_214:
[----:B------:R-:W-:Y:S05]  /*11d50*/  BSYNC B1 ;  /* 0x0000000000017941 */ /* 0x000fea0003800000 */
.L_x_213:
        /* <DEDUP_REMOVED lines=13> */
.L_x_216:
[----:B------:R-:W-:Y:S05]  /*11e30*/  BSYNC B1 ;  /* 0x0000000000017941 */ /* 0x000fea0003800000 */
.L_x_215:
        /* <DEDUP_REMOVED lines=13> */
.L_x_218:
[----:B------:R-:W-:Y:S05]  /*11f10*/  BSYNC B1 ;  /* 0x0000000000017941 */ /* 0x000fea0003800000 */
.L_x_217:
        /* <DEDUP_REMOVED lines=13> */
.L_x_220:
[----:B------:R-:W-:Y:S05]  /*11ff0*/  BSYNC B1 ;  /* 0x0000000000017941 */ /* 0x000fea0003800000 */
.L_x_219:
        /* <DEDUP_REMOVED lines=13> */
.L_x_222:
[----:B------:R-:W-:Y:S05]  /*120d0*/  BSYNC B1 ;  /* 0x0000000000017941 */ /* 0x000fea0003800000 */
.L_x_221:
        /* <DEDUP_REMOVED lines=13> */
.L_x_224:
[----:B------:R-:W-:Y:S05]  /*121b0*/  BSYNC B1 ;  /* 0x0000000000017941 */ /* 0x000fea0003800000 */
.L_x_223:
        /* <DEDUP_REMOVED lines=13> */
.L_x_226:
[----:B------:R-:W-:Y:S05]  /*12290*/  BSYNC B1 ;  /* 0x0000000000017941 */ /* 0x000fea0003800000 */
.L_x_225:
        /* <DEDUP_REMOVED lines=13> */
.L_x_228:
[----:B------:R-:W-:Y:S05]  /*12370*/  BSYNC B1 ;  /* 0x0000000000017941 */ /* 0x000fea0003800000 */
.L_x_227:
        /* <DEDUP_REMOVED lines=13> */
.L_x_230:
[----:B------:R-:W-:Y:S05]  /*12450*/  BSYNC B1 ;  /* 0x0000000000017941 */ /* 0x000fea0003800000 */
.L_x_229:
        /* <DEDUP_REMOVED lines=13> */
.L_x_232:
[----:B------:R-:W-:Y:S05]  /*12530*/  BSYNC B1 ;  /* 0x0000000000017941 */ /* 0x000fea0003800000 */
.L_x_231:
        /* <DEDUP_REMOVED lines=13> */
.L_x_234:
[----:B------:R-:W-:Y:S05]  /*12610*/  BSYNC B1 ;  /* 0x0000000000017941 */ /* 0x000fea0003800000 */
.L_x_233:
        /* <DEDUP_REMOVED lines=13> */
.L_x_236:
[----:B------:R-:W-:Y:S05]  /*126f0*/  BSYNC B1 ;  /* 0x0000000000017941 */ /* 0x000fea0003800000 */
.L_x_235:
        /* <DEDUP_REMOVED lines=13> */
.L_x_238:
[----:B------:R-:W-:Y:S05]  /*127d0*/  BSYNC B1 ;  /* 0x0000000000017941 */ /* 0x000fea0003800000 */
.L_x_237:
        /* <DEDUP_REMOVED lines=13> */
.L_x_240:
[----:B------:R-:W-:Y:S05]  /*128b0*/  BSYNC B1 ;  /* 0x0000000000017941 */ /* 0x000fea0003800000 */
.L_x_239:
        /* <DEDUP_REMOVED lines=13> */
.L_x_242:
[----:B------:R-:W-:Y:S05]  /*12990*/  BSYNC B1 ;  /* 0x0000000000017941 */ /* 0x000fea0003800000 */
.L_x_241:
        /* <DEDUP_REMOVED lines=13> */
.L_x_244:
[----:B------:R-:W-:Y:S05]  /*12a70*/  BSYNC B1 ;  /* 0x0000000000017941 */ /* 0x000fea0003800000 */
.L_x_243:
        /* <DEDUP_REMOVED lines=13> */
.L_x_246:
[----:B------:R-:W-:Y:S05]  /*12b50*/  BSYNC B1 ;  /* 0x0000000000017941 */ /* 0x000fea0003800000 */
.L_x_245:
        /* <DEDUP_REMOVED lines=13> */
.L_x_248:
[----:B------:R-:W-:Y:S05]  /*12c30*/  BSYNC B1 ;  /* 0x0000000000017941 */ /* 0x000fea0003800000 */
.L_x_247:
        /* <DEDUP_REMOVED lines=13> */
.L_x_250:
[----:B------:R-:W-:Y:S05]  /*12d10*/  BSYNC B1 ;  /* 0x0000000000017941 */ /* 0x000fea0003800000 */
.L_x_249:
        /* <DEDUP_REMOVED lines=13> */
.L_x_252:
[----:B------:R-:W-:Y:S05]  /*12df0*/  BSYNC B1 ;  /* 0x0000000000017941 */ /* 0x000fea0003800000 */
.L_x_251:
        /* <DEDUP_REMOVED lines=13> */
.L_x_254:
[----:B------:R-:W-:Y:S05]  /*12ed0*/  BSYNC B1 ;  /* 0x0000000000017941 */ /* 0x000fea0003800000 */
.L_x_253:
        /* <DEDUP_REMOVED lines=13> */
.L_x_256:
[----:B------:R-:W-:Y:S05]  /*12fb0*/  BSYNC B1 ;  /* 0x0000000000017941 */ /* 0x000fea0003800000 */
.L_x_255:
        /* <DEDUP_REMOVED lines=13> */
.L_x_258:
[----:B------:R-:W-:Y:S05]  /*13090*/  BSYNC B1 ;  /* 0x0000000000017941 */ /* 0x000fea0003800000 */
.L_x_257:
        /* <DEDUP_REMOVED lines=13> */
.L_x_260:
[----:B------:R-:W-:Y:S05]  /*13170*/  BSYNC B1 ;  /* 0x0000000000017941 */ /* 0x000fea0003800000 */
.L_x_259:
        /* <DEDUP_REMOVED lines=13> */
.L_x_262:
[----:B------:R-:W-:Y:S05]  /*13250*/  BSYNC B1 ;  /* 0x0000000000017941 */ /* 0x000fea0003800000 */
.L_x_261:
        /* <DEDUP_REMOVED lines=13> */
.L_x_264:
[----:B------:R-:W-:Y:S05]  /*13330*/  BSYNC B1 ;  /* 0x0000000000017941 */ /* 0x000fea0003800000 */
.L_x_263:
        /* <DEDUP_REMOVED lines=13> */
.L_x_266:
[----:B------:R-:W-:Y:S05]  /*13410*/  BSYNC B1 ;  /* 0x0000000000017941 */ /* 0x000fea0003800000 */
.L_x_265:
        /* <DEDUP_REMOVED lines=13> */
.L_x_268:
[----:B------:R-:W-:Y:S05]  /*134f0*/  BSYNC B1 ;  /* 0x0000000000017941 */ /* 0x000fea0003800000 */
.L_x_267:
        /* <DEDUP_REMOVED lines=13> */
.L_x_270:
[----:B------:R-:W-:Y:S05]  /*135d0*/  BSYNC B1 ;  /* 0x0000000000017941 */ /* 0x000fea0003800000 */
.L_x_269:
        /* <DEDUP_REMOVED lines=13> */
.L_x_272:
[----:B------:R-:W-:Y:S05]  /*136b0*/  BSYNC B1 ;  /* 0x0000000000017941 */ /* 0x000fea0003800000 */
.L_x_271:
        /* <DEDUP_REMOVED lines=13> */
.L_x_274:
[----:B------:R-:W-:Y:S05]  /*13790*/  BSYNC B1 ;  /* 0x0000000000017941 */ /* 0x000fea0003800000 */
.L_x_273:
        /* <DEDUP_REMOVED lines=13> */
.L_x_276:
[----:B------:R-:W-:Y:S05]  /*13870*/  BSYNC B1 ;  /* 0x0000000000017941 */ /* 0x000fea0003800000 */
.L_x_275:
        /* <DEDUP_REMOVED lines=13> */
.L_x_278:
[----:B------:R-:W-:Y:S05]  /*13950*/  BSYNC B1 ;  /* 0x0000000000017941 */ /* 0x000fea0003800000 */
.L_x_277:
        /* <DEDUP_REMOVED lines=13> */
.L_x_280:
[----:B------:R-:W-:Y:S05]  /*13a30*/  BSYNC B1 ;  /* 0x0000000000017941 */ /* 0x000fea0003800000 */
.L_x_279:
        /* <DEDUP_REMOVED lines=13> */
.L_x_282:
[----:B------:R-:W-:Y:S05]  /*13b10*/  BSYNC B1 ;  /* 0x0000000000017941 */ /* 0x000fea0003800000 */
.L_x_281:
        /* <DEDUP_REMOVED lines=13> */
.L_x_284:
[----:B------:R-:W-:Y:S05]  /*13bf0*/  BSYNC B1 ;  /* 0x0000000000017941 */ /* 0x000fea0003800000 */
.L_x_283:
        /* <DEDUP_REMOVED lines=13> */
.L_x_286:
[----:B------:R-:W-:Y:S05]  /*13cd0*/  BSYNC B1 ;  /* 0x0000000000017941 */ /* 0x000fea0003800000 */
.L_x_285:
        /* <DEDUP_REMOVED lines=13> */
.L_x_288:
[----:B------:R-:W-:Y:S05]  /*13db0*/  BSYNC B1 ;  /* 0x0000000000017941 */ /* 0x000fea0003800000 */
.L_x_287:
        /* <DEDUP_REMOVED lines=13> */
.L_x_290:
[----:B------:R-:W-:Y:S05]  /*13e90*/  BSYNC B1 ;  /* 0x0000000000017941 */ /* 0x000fea0003800000 */
.L_x_289:
        /* <DEDUP_REMOVED lines=13> */
.L_x_292:
[----:B------:R-:W-:Y:S05]  /*13f70*/  BSYNC B1 ;  /* 0x0000000000017941 */ /* 0x000fea0003800000 */
.L_x_291:
        /* <DEDUP_REMOVED lines=13> */
.L_x_294:
[----:B------:R-:W-:Y:S05]  /*14050*/  BSYNC B1 ;  /* 0x0000000000017941 */ /* 0x000fea0003800000 */
.L_x_293:
        /* <DEDUP_REMOVED lines=13> */
.L_x_296:
[----:B------:R-:W-:Y:S05]  /*14130*/  BSYNC B1 ;  /* 0x0000000000017941 */ /* 0x000fea0003800000 */
.L_x_295:
        /* <DEDUP_REMOVED lines=13> */
.L_x_298:
[----:B------:R-:W-:Y:S05]  /*14210*/  BSYNC B1 ;  /* 0x0000000000017941 */ /* 0x000fea0003800000 */
.L_x_297:
        /* <DEDUP_REMOVED lines=13> */
.L_x_300:
[----:B------:R-:W-:Y:S05]  /*142f0*/  BSYNC B1 ;  /* 0x0000000000017941 */ /* 0x000fea0003800000 */
.L_x_299:
        /* <DEDUP_REMOVED lines=13> */
.L_x_302:
[----:B------:R-:W-:Y:S05]  /*143d0*/  BSYNC B1 ;  /* 0x0000000000017941 */ /* 0x000fea0003800000 */
.L_x_301:
        /* <DEDUP_REMOVED lines=13> */
.L_x_304:
[----:B------:R-:W-:Y:S05]  /*144b0*/  BSYNC B1 ;  /* 0x0000000000017941 */ /* 0x000fea0003800000 */
.L_x_303:
        /* <DEDUP_REMOVED lines=13> */
.L_x_306:
[----:B------:R-:W-:Y:S05]  /*14590*/  BSYNC B1 ;  /* 0x0000000000017941 */ /* 0x000fea0003800000 */
.L_x_305:
        /* <DEDUP_REMOVED lines=13> */
.L_x_308:
[----:B------:R-:W-:Y:S05]  /*14670*/  BSYNC B1 ;  /* 0x0000000000017941 */ /* 0x000fea0003800000 */
.L_x_307:
        /* <DEDUP_REMOVED lines=13> */
.L_x_310:
[----:B------:R-:W-:Y:S05]  /*14750*/  BSYNC B1 ;  /* 0x0000000000017941 */ /* 0x000fea0003800000 */
.L_x_309:
        /* <DEDUP_REMOVED lines=13> */
.L_x_312:
[----:B------:R-:W-:Y:S05]  /*14830*/  BSYNC B1 ;  /* 0x0000000000017941 */ /* 0x000fea0003800000 */
.L_x_311:
        /* <DEDUP_REMOVED lines=13> */
.L_x_314:
[----:B------:R-:W-:Y:S05]  /*14910*/  BSYNC B1 ;  /* 0x0000000000017941 */ /* 0x000fea0003800000 */
.L_x_313:
        /* <DEDUP_REMOVED lines=13> */
.L_x_316:
[----:B------:R-:W-:Y:S05]  /*149f0*/  BSYNC B1 ;  /* 0x0000000000017941 */ /* 0x000fea0003800000 */
.L_x_315:
        /* <DEDUP_REMOVED lines=13> */
.L_x_318:
[----:B------:R-:W-:Y:S05]  /*14ad0*/  BSYNC B1 ;  /* 0x0000000000017941 */ /* 0x000fea0003800000 */
.L_x_317:
        /* <DEDUP_REMOVED lines=13> */
.L_x_320:
[----:B------:R-:W-:Y:S05]  /*14bb0*/  BSYNC B1 ;  /* 0x0000000000017941 */ /* 0x000fea0003800000 */
.L_x_319:
        /* <DEDUP_REMOVED lines=13> */
.L_x_322:
[----:B------:R-:W-:Y:S05]  /*14c90*/  BSYNC B1 ;  /* 0x0000000000017941 */ /* 0x000fea0003800000 */
.L_x_321:
        /* <DEDUP_REMOVED lines=13> */
.L_x_324:
[----:B------:R-:W-:Y:S05]  /*14d70*/  BSYNC B1 ;  /* 0x0000000000017941 */ /* 0x000fea0003800000 */
.L_x_323:
        /* <DEDUP_REMOVED lines=13> */
.L_x_326:
[----:B------:R-:W-:Y:S05]  /*14e50*/  BSYNC B1 ;  /* 0x0000000000017941 */ /* 0x000fea0003800000 */
.L_x_325:
        /* <DEDUP_REMOVED lines=13> */
.L_x_328:
[----:B------:R-:W-:Y:S05]  /*14f30*/  BSYNC B1 ;  /* 0x0000000000017941 */ /* 0x000fea0003800000 */
.L_x_327:
        /* <DEDUP_REMOVED lines=13> */
.L_x_330:
[----:B------:R-:W-:Y:S05]  /*15010*/  BSYNC B1 ;  /* 0x0000000000017941 */ /* 0x000fea0003800000 */
.L_x_329:
        /* <DEDUP_REMOVED lines=13> */
.L_x_332:
[----:B------:R-:W-:Y:S05]  /*150f0*/  BSYNC B1 ;  /* 0x0000000000017941 */ /* 0x000fea0003800000 */
.L_x_331:
        /* <DEDUP_REMOVED lines=13> */
.L_x_334:
[----:B------:R-:W-:Y:S05]  /*151d0*/  BSYNC B1 ;  /* 0x0000000000017941 */ /* 0x000fea0003800000 */
.L_x_333:
        /* <DEDUP_REMOVED lines=13> */
.L_x_336:
[----:B------:R-:W-:Y:S05]  /*152b0*/  BSYNC B1 ;  /* 0x0000000000017941 */ /* 0x000fea0003800000 */
.L_x_335:
        /* <DEDUP_REMOVED lines=13> */
.L_x_338:
[----:B------:R-:W-:Y:S05]  /*15390*/  BSYNC B1 ;  /* 0x0000000000017941 */ /* 0x000fea0003800000 */
.L_x_337:
        /* <DEDUP_REMOVED lines=13> */
.L_x_340:
[----:B------:R-:W-:Y:S05]  /*15470*/  BSYNC B1 ;  /* 0x0000000000017941 */ /* 0x000fea0003800000 */
.L_x_339:
        /* <DEDUP_REMOVED lines=13> */
.L_x_342:
[----:B------:R-:W-:Y:S05]  /*15550*/  BSYNC B1 ;  /* 0x0000000000017941 */ /* 0x000fea0003800000 */
.L_x_341:
        /* <DEDUP_REMOVED lines=13> */
.L_x_344:
[----:B------:R-:W-:Y:S05]  /*15630*/  BSYNC B1 ;  /* 0x0000000000017941 */ /* 0x000fea0003800000 */
.L_x_343:
        /* <DEDUP_REMOVED lines=13> */
.L_x_346:
[----:B------:R-:W-:Y:S05]  /*15710*/  BSYNC B1 ;  /* 0x0000000000017941 */ /* 0x000fea0003800000 */
.L_x_345:
        /* <DEDUP_REMOVED lines=13> */
.L_x_348:
[----:B------:R-:W-:Y:S05]  /*157f0*/  BSYNC B1 ;  /* 0x0000000000017941 */ /* 0x000fea0003800000 */
.L_x_347:
        /* <DEDUP_REMOVED lines=13> */
.L_x_350:
[----:B------:R-:W-:Y:S05]  /*158d0*/  BSYNC B1 ;  /* 0x0000000000017941 */ /* 0x000fea0003800000 */
.L_x_349:
        /* <DEDUP_REMOVED lines=13> */
.L_x_352:
[----:B------:R-:W-:Y:S05]  /*159b0*/  BSYNC B1 ;  /* 0x0000000000017941 */ /* 0x000fea0003800000 */
.L_x_351:
        /* <DEDUP_REMOVED lines=13> */
.L_x_354:
[----:B------:R-:W-:Y:S05]  /*15a90*/  BSYNC B1 ;  /* 0x0000000000017941 */ /* 0x000fea0003800000 */
.L_x_353:
        /* <DEDUP_REMOVED lines=13> */
.L_x_356:
[----:B------:R-:W-:Y:S05]  /*15b70*/  BSYNC B1 ;  /* 0x0000000000017941 */ /* 0x000fea0003800000 */
.L_x_355:
        /* <DEDUP_REMOVED lines=13> */
.L_x_358:
[----:B------:R-:W-:Y:S05]  /*15c50*/  BSYNC B1 ;  /* 0x0000000000017941 */ /* 0x000fea0003800000 */
.L_x_357:
        /* <DEDUP_REMOVED lines=13> */
.L_x_360:
[----:B------:R-:W-:Y:S05]  /*15d30*/  BSYNC B1 ;  /* 0x0000000000017941 */ /* 0x000fea0003800000 */
.L_x_359:
        /* <DEDUP_REMOVED lines=13> */
.L_x_362:
[----:B------:R-:W-:Y:S05]  /*15e10*/  BSYNC B1 ;  /* 0x0000000000017941 */ /* 0x000fea0003800000 */
.L_x_361:
        /* <DEDUP_REMOVED lines=13> */
.L_x_364:
[----:B------:R-:W-:Y:S05]  /*15ef0*/  BSYNC B1 ;  /* 0x0000000000017941 */ /* 0x000fea0003800000 */
.L_x_363:
        /* <DEDUP_REMOVED lines=13> */
.L_x_366:
[----:B------:R-:W-:Y:S05]  /*15fd0*/  BSYNC B1 ;  /* 0x0000000000017941 */ /* 0x000fea0003800000 */
.L_x_365:
        /* <DEDUP_REMOVED lines=13> */
.L_x_368:
[----:B------:R-:W-:Y:S05]  /*160b0*/  BSYNC B1 ;  /* 0x0000000000017941 */ /* 0x000fea0003800000 */
.L_x_367:
        /* <DEDUP_REMOVED lines=13> */
.L_x_370:
[----:B------:R-:W-:Y:S05]  /*16190*/  BSYNC B1 ;  /* 0x0000000000017941 */ /* 0x000fea0003800000 */
.L_x_369:
        /* <DEDUP_REMOVED lines=13> */
.L_x_372:
[----:B------:R-:W-:Y:S05]  /*16270*/  BSYNC B1 ;  /* 0x0000000000017941 */ /* 0x000fea0003800000 */
.L_x_371:
        /* <DEDUP_REMOVED lines=13> */
.L_x_374:
[----:B------:R-:W-:Y:S05]  /*16350*/  BSYNC B1 ;  /* 0x0000000000017941 */ /* 0x000fea0003800000 */
.L_x_373:
        /* <DEDUP_REMOVED lines=13> */
.L_x_376:
[----:B------:R-:W-:Y:S05]  /*16430*/  BSYNC B1 ;  /* 0x0000000000017941 */ /* 0x000fea0003800000 */
.L_x_375:
        /* <DEDUP_REMOVED lines=13> */
.L_x_378:
[----:B------:R-:W-:Y:S05]  /*16510*/  BSYNC B1 ;  /* 0x0000000000017941 */ /* 0x000fea0003800000 */
.L_x_377:
        /* <DEDUP_REMOVED lines=13> */
.L_x_380:
[----:B------:R-:W-:Y:S05]  /*165f0*/  BSYNC B1 ;  /* 0x0000000000017941 */ /* 0x000fea0003800000 */
.L_x_379:
        /* <DEDUP_REMOVED lines=13> */
.L_x_382:
[----:B------:R-:W-:Y:S05]  /*166d0*/  BSYNC B1 ;  /* 0x0000000000017941 */ /* 0x000fea0003800000 */
.L_x_381:
        /* <DEDUP_REMOVED lines=13> */
.L_x_384:
[----:B------:R-:W-:Y:S05]  /*167b0*/  BSYNC B1 ;  /* 0x0000000000017941 */ /* 0x000fea0003800000 */
.L_x_383:
        /* <DEDUP_REMOVED lines=13> */
.L_x_386:
[----:B------:R-:W-:Y:S05]  /*16890*/  BSYNC B1 ;  /* 0x0000000000017941 */ /* 0x000fea0003800000 */
.L_x_385:
        /* <DEDUP_REMOVED lines=13> */
.L_x_388:
[----:B------:R-:W-:Y:S05]  /*16970*/  BSYNC B1 ;  /* 0x0000000000017941 */ /* 0x000fea0003800000 */
.L_x_387:
        /* <DEDUP_REMOVED lines=13> */
.L_x_390:
[----:B------:R-:W-:Y:S05]  /*16a50*/  BSYNC B1 ;  /* 0x0000000000017941 */ /* 0x000fea0003800000 */
.L_x_389:
        /* <DEDUP_REMOVED lines=13> */
.L_x_392:
[----:B------:R-:W-:Y:S05]  /*16b30*/  BSYNC B1 ;  /* 0x0000000000017941 */ /* 0x000fea0003800000 */
.L_x_391:
        /* <DEDUP_REMOVED lines=13> */
.L_x_394:
[----:B------:R-:W-:Y:S05]  /*16c10*/  BSYNC B1 ;  /* 0x0000000000017941 */ /* 0x000fea0003800000 */
.L_x_393:
        /* <DEDUP_REMOVED lines=13> */
.L_x_396:
[----:B------:R-:W-:Y:S05]  /*16cf0*/  BSYNC B1 ;  /* 0x0000000000017941 */ /* 0x000fea0003800000 */
.L_x_395:
        /* <DEDUP_REMOVED lines=13> */
.L_x_398:
[----:B------:R-:W-:Y:S05]  /*16dd0*/  BSYNC B1 ;  /* 0x0000000000017941 */ /* 0x000fea0003800000 */
.L_x_397:
        /* <DEDUP_REMOVED lines=13> */
.L_x_400:
[----:B------:R-:W-:Y:S05]  /*16eb0*/  BSYNC B1 ;  /* 0x0000000000017941 */ /* 0x000fea0003800000 */
.L_x_399:
        /* <DEDUP_REMOVED lines=13> */
.L_x_402:
[----:B------:R-:W-:Y:S05]  /*16f90*/  BSYNC B1 ;  /* 0x0000000000017941 */ /* 0x000fea0003800000 */
.L_x_401:
        /* <DEDUP_REMOVED lines=13> */
.L_x_404:
[----:B------:R-:W-:Y:S05]  /*17070*/  BSYNC B1 ;  /* 0x0000000000017941 */ /* 0x000fea0003800000 */
.L_x_403:
        /* <DEDUP_REMOVED lines=13> */
.L_x_406:
[----:B------:R-:W-:Y:S05]  /*17150*/  BSYNC B1 ;  /* 0x0000000000017941 */ /* 0x000fea0003800000 */
.L_x_405:
        /* <DEDUP_REMOVED lines=13> */
.L_x_408:
[----:B------:R-:W-:Y:S05]  /*17230*/  BSYNC B1 ;  /* 0x0000000000017941 */ /* 0x000fea0003800000 */
.L_x_407:
        /* <DEDUP_REMOVED lines=13> */
.L_x_410:
[----:B------:R-:W-:Y:S05]  /*17310*/  BSYNC B1 ;  /* 0x0000000000017941 */ /* 0x000fea0003800000 */
.L_x_409:
        /* <DEDUP_REMOVED lines=13> */
.L_x_412:
[----:B------:R-:W-:Y:S05]  /*173f0*/  BSYNC B1 ;  /* 0x0000000000017941 */ /* 0x000fea0003800000 */
.L_x_411:
        /* <DEDUP_REMOVED lines=13> */
.L_x_414:
[----:B------:R-:W-:Y:S05]  /*174d0*/  BSYNC B1 ;  /* 0x0000000000017941 */ /* 0x000fea0003800000 */
.L_x_413:
        /* <DEDUP_REMOVED lines=13> */
.L_x_416:
[----:B------:R-:W-:Y:S05]  /*175b0*/  BSYNC B1 ;  /* 0x0000000000017941 */ /* 0x000fea0003800000 */
.L_x_415:
        /* <DEDUP_REMOVED lines=13> */
.L_x_418:
[----:B------:R-:W-:Y:S05]  /*17690*/  BSYNC B1 ;  /* 0x0000000000017941 */ /* 0x000fea0003800000 */
.L_x_417:
        /* <DEDUP_REMOVED lines=13> */
.L_x_420:
[----:B------:R-:W-:Y:S05]  /*17770*/  BSYNC B1 ;  /* 0x0000000000017941 */ /* 0x000fea0003800000 */
.L_x_419:
        /* <DEDUP_REMOVED lines=13> */
.L_x_422:
[----:B------:R-:W-:Y:S05]  /*17850*/  BSYNC B1 ;  /* 0x0000000000017941 */ /* 0x000fea0003800000 */
.L_x_421:
        /* <DEDUP_REMOVED lines=13> */
.L_x_424:
[----:B------:R-:W-:Y:S05]  /*17930*/  BSYNC B1 ;  /* 0x0000000000017941 */ /* 0x000fea0003800000 */
.L_x_423:
        /* <DEDUP_REMOVED lines=13> */
.L_x_426:
[----:B------:R-:W-:Y:S05]  /*17a10*/  BSYNC B1 ;  /* 0x0000000000017941 */ /* 0x000fea0003800000 */
.L_x_425:
        /* <DEDUP_REMOVED lines=13> */
.L_x_428:
[----:B------:R-:W-:Y:S05]  /*17af0*/  BSYNC B1 ;  /* 0x0000000000017941 */ /* 0x000fea0003800000 */
.L_x_427:
        /* <DEDUP_REMOVED lines=13> */
.L_x_430:
[----:B------:R-:W-:Y:S05]  /*17bd0*/  BSYNC B1 ;  /* 0x0000000000017941 */ /* 0x000fea0003800000 */
.L_x_429:
        /* <DEDUP_REMOVED lines=13> */
.L_x_432:
[----:B------:R-:W-:Y:S05]  /*17cb0*/  BSYNC B1 ;  /* 0x0000000000017941 */ /* 0x000fea0003800000 */
.L_x_431:
        /* <DEDUP_REMOVED lines=13> */
.L_x_434:
[----:B------:R-:W-:Y:S05]  /*17d90*/  BSYNC B1 ;  /* 0x0000000000017941 */ /* 0x000fea0003800000 */
.L_x_433:
        /* <DEDUP_REMOVED lines=13> */
.L_x_436:
[----:B------:R-:W-:Y:S05]  /*17e70*/  BSYNC B1 ;  /* 0x0000000000017941 */ /* 0x000fea0003800000 */
.L_x_435:
        /* <DEDUP_REMOVED lines=13> */
.L_x_438:
[----:B------:R-:W-:Y:S05]  /*17f50*/  BSYNC B1 ;  /* 0x0000000000017941 */ /* 0x000fea0003800000 */
.L_x_437:
        /* <DEDUP_REMOVED lines=13> */
.L_x_440:
[----:B------:R-:W-:Y:S05]  /*18030*/  BSYNC B1 ;  /* 0x0000000000017941 */ /* 0x000fea0003800000 */
.L_x_439:
        /* <DEDUP_REMOVED lines=13> */
.L_x_442:
[----:B------:R-:W-:Y:S05]  /*18110*/  BSYNC B1 ;  /* 0x0000000000017941 */ /* 0x000fea0003800000 */
.L_x_441:
        /* <DEDUP_REMOVED lines=13> */
.L_x_444:
[----:B------:R-:W-:Y:S05]  /*181f0*/  BSYNC B1 ;  /* 0x0000000000017941 */ /* 0x000fea0003800000 */
.L_x_443:
        /* <DEDUP_REMOVED lines=13> */
.L_x_446:
[----:B------:R-:W-:Y:S05]  /*182d0*/  BSYNC B1 ;  /* 0x0000000000017941 */ /* 0x000fea0003800000 */
.L_x_445:
        /* <DEDUP_REMOVED lines=13> */
.L_x_448:
[----:B------:R-:W-:Y:S05]  /*183b0*/  BSYNC B1 ;  /* 0x0000000000017941 */ /* 0x000fea0003800000 */
.L_x_447:
        /* <DEDUP_REMOVED lines=13> */
.L_x_450:
[----:B------:R-:W-:Y:S05]  /*18490*/  BSYNC B1 ;  /* 0x0000000000017941 */ /* 0x000fea0003800000 */
.L_x_449:
        /* <DEDUP_REMOVED lines=13> */
.L_x_452:
[----:B------:R-:W-:Y:S05]  /*18570*/  BSYNC B1 ;  /* 0x0000000000017941 */ /* 0x000fea0003800000 */
.L_x_451:
        /* <DEDUP_REMOVED lines=13> */
.L_x_454:
[----:B------:R-:W-:Y:S05]  /*18650*/  BSYNC B1 ;  /* 0x0000000000017941 */ /* 0x000fea0003800000 */
.L_x_453:
        /* <DEDUP_REMOVED lines=13> */
.L_x_456:
[----:B------:R-:W-:Y:S05]  /*18730*/  BSYNC B1 ;  /* 0x0000000000017941 */ /* 0x000fea0003800000 */
.L_x_455:
        /* <DEDUP_REMOVED lines=13> */
.L_x_458:
[----:B------:R-:W-:Y:S05]  /*18810*/  BSYNC B1 ;  /* 0x0000000000017941 */ /* 0x000fea0003800000 */
.L_x_457:
        /* <DEDUP_REMOVED lines=13> */
.L_x_460:
[----:B------:R-:W-:Y:S05]  /*188f0*/  BSYNC B1 ;  /* 0x0000000000017941 */ /* 0x000fea0003800000 */
.L_x_459:
        /* <DEDUP_REMOVED lines=13> */
.L_x_462:
[----:B------:R-:W-:Y:S05]  /*189d0*/  BSYNC B1 ;  /* 0x0000000000017941 */ /* 0x000fea0003800000 */
.L_x_461:
        /* <DEDUP_REMOVED lines=13> */
.L_x_464:
[----:B------:R-:W-:Y:S05]  /*18ab0*/  BSYNC B1 ;  /* 0x0000000000017941 */ /* 0x000fea0003800000 */
.L_x_463:
        /* <DEDUP_REMOVED lines=13> */
.L_x_466:
[----:B------:R-:W-:Y:S05]  /*18b90*/  BSYNC B1 ;  /* 0x0000000000017941 */ /* 0x000fea0003800000 */
.L_x_465:
        /* <DEDUP_REMOVED lines=13> */
.L_x_468:
[----:B------:R-:W-:Y:S05]  /*18c70*/  BSYNC B1 ;  /* 0x0000000000017941 */ /* 0x000fea0003800000 */
.L_x_467:
        /* <DEDUP_REMOVED lines=13> */
.L_x_470:
[----:B------:R-:W-:Y:S05]  /*18d50*/  BSYNC B1 ;  /* 0x0000000000017941 */ /* 0x000fea0003800000 */
.L_x_469:
        /* <DEDUP_REMOVED lines=13> */
.L_x_472:
[----:B------:R-:W-:Y:S05]  /*18e30*/  BSYNC B1 ;  /* 0x0000000000017941 */ /* 0x000fea0003800000 */
.L_x_471:
        /* <DEDUP_REMOVED lines=13> */
.L_x_474:
[----:B------:R-:W-:Y:S05]  /*18f10*/  BSYNC B1 ;  /* 0x0000000000017941 */ /* 0x000fea0003800000 */
.L_x_473:
        /* <DEDUP_REMOVED lines=13> */
.L_x_476:
[----:B------:R-:W-:Y:S05]  /*18ff0*/  BSYNC B1 ;  /* 0x0000000000017941 */ /* 0x000fea0003800000 */
.L_x_475:
        /* <DEDUP_REMOVED lines=13> */
.L_x_478:
[----:B------:R-:W-:Y:S05]  /*190d0*/  BSYNC B1 ;  /* 0x0000000000017941 */ /* 0x000fea0003800000 */
.L_x_477:
        /* <DEDUP_REMOVED lines=13> */
.L_x_480:
[----:B------:R-:W-:Y:S05]  /*191b0*/  BSYNC B1 ;  /* 0x0000000000017941 */ /* 0x000fea0003800000 */
.L_x_479:
        /* <DEDUP_REMOVED lines=13> */
.L_x_482:
[----:B------:R-:W-:Y:S05]  /*19290*/  BSYNC B1 ;  /* 0x0000000000017941 */ /* 0x000fea0003800000 */
.L_x_481:
[----:B--23--:R-:W2:Y:S01]  /*192a0*/  LDL.LU R2, [R1+0x348] ;  /* 0x0003480001027983 */ /* 0x00cea20000300800 */
[----:B-----5:R-:W-:Y:S01]  /*192b0*/  LOP3.LUT R0, R0, 0xff, RZ, 0xc0, !PT ;  /* 0x000000ff00007812 */ /* 0x020fe200078ec0ff */
[----:B------:R-:W-:Y:S01]  /*192c0*/  BSSY B1, `(.L_x_483) ;  /* 0x000000b000017945 */ /* 0x000fe20003800000 */
[----:B------:R-:W-:Y:S02]  /*192d0*/  ISETP.LT.OR P2, PT, R32, 0xd9, !P0 ;  /* 0x000000d92000780c */ /* 0x000fe40004741670 */
[----:B------:R-:W-:-:S05]  /*192e0*/  F2FP.F16.E4M3.UNPACK_B R0, R0 ;  /* 0x00000000ff00723e */ /* 0x000fca00020006ff */
[----:B------:R-:W-:-:S05]  /*192f0*/  HADD2.F32 R0, -RZ, R0.H0_H0 ;  /* 0x20000000ff007230 */ /* 0x000fca0000004100 */
[----:B------:R-:W-:-:S04]  /*19300*/  FMUL R0, R0, UR40 ;  /* 0x0000002800007c20 */ /* 0x000fc80008400000 */
[----:B--2---:R-:W-:-:S05]  /*19310*/  FFMA R0, R2, UR41, R0 ;  /* 0x0000002902007c23 */ /* 0x004fca0008000000 */
[----:B------:R-:W-:Y:S02]  /*19320*/  F2FP.SATFINITE.E4M3.F32.PACK_AB_MERGE_C R3, RZ, R0, RZ ;  /* 0x00000000ff03723e */ /* 0x000fe400048070ff */
[----:B------:R-:W-:-:S03]  /*19330*/  PRMT R0, RZ, 0x7610, R0 ;  /* 0x00007610ff007816 */ /* 0x000fc60000000000 */
[----:B------:R2:W-:Y:S01]  /*19340*/  @!P1 STG.E.U8 desc[UR48][R28.64+0xd9], R3 ;  /* 0x0000d9031c009986 */ /* 0x0005e2000c101130 */
[----:B------:R-:W-:Y:S05]  /*19350*/  @P2 BRA `(.L_x_484) ;  /* 0x0000000000042947 */ /* 0x000fea0003800000 */
[----:B------:R3:W5:Y:S02]  /*19360*/  LDG.E.U8 R0, desc[UR48][R4.64+0xd8] ;  /* 0x0000d83004007981 */ /* 0x000764000c1e1100 */
.L_x_484:
[----:B------:R-:W-:Y:S05]  /*19370*/  BSYNC B1 ;  /* 0x0000000000017941 */ /* 0x000fea0003800000 */
.L_x_483:
[----:B------:R-:W4:Y:S01]  /*19380*/  LDL.LU R2, [R1+0x34c] ;  /* 0x00034c0001027983 */ /* 0x000f220000300800 */
[----:B-----5:R-:W-:Y:S01]  /*19390*/  LOP3.LUT R0, R0, 0xff, RZ, 0xc0, !PT ;  /* 0x000000ff00007812 */ /* 0x020fe200078ec0ff */
[----:B------:R-:W-:Y:S01]  /*193a0*/  BSSY B1, `(.L_x_485) ;  /* 0x000000b000017945 */ /* 0x000fe20003800000 */
[----:B------:R-:W-:Y:S02]  /*193b0*/  ISETP.LT.OR P0, PT, R32, 0xda, !P0 ;  /* 0x000000da2000780c */ /* 0x000fe40004701670 */
[----:B------:R-:W-:-:S05]  /*193c0*/  F2FP.F16.E4M3.UNPACK_B R0, R0 ;  /* 0x00000000ff00723e */ /* 0x000fca00020006ff */
[----:B------:R-:W-:-:S05]  /*193d0*/  HADD2.F32 R0, -RZ, R0.H0_H0 ;  /* 0x20000000ff007230 */ /* 0x000fca0000004100 */
[----:B------:R-:W-:-:S04]  /*193e0*/  FMUL R0, R0, UR40 ;  /* 0x0000002800007c20 */ /* 0x000fc80008400000 */
[----:B----4-:R-:W-:-:S05]  /*193f0*/  FFMA R0, R2, UR41, R0 ;  /* 0x0000002902007c23 */ /* 0x010fca0008000000 */
[----:B--2---:R-:W-:Y:S02]  /*19400*/  F2FP.SATFINITE.E4M3.F32.PACK_AB_MERGE_C R3, RZ, R0, RZ ;  /* 0x00000000ff03723e */ /* 0x004fe400048070ff */
[----:B------:R-:W-:-:S03]  /*19410*/  PRMT R0, RZ, 0x7610, R0 ;  /* 0x00007610ff007816 */ /* 0x000fc60000000000 */
[----:B------:R2:W-:Y:S01]  /*19420*/  @!P2 STG.E.U8 desc[UR48][R26.64+0xd8], R3 ;  /* 0x0000d8031a00a986 */ /* 0x0005e2000c101130 */
[----:B------:R-:W-:Y:S05]  /*19430*/  @P0 BRA `(.L_x_486) ;  /* 0x0000000000040947 */ /* 0x000fea0003800000 */
[----:B------:R4:W5:Y:S02]  /*19440*/  LDG.E.U8 R0, desc[UR48][R4.64+0xd9] ;  /* 0x0000d93004007981 */ /* 0x000964000c1e1100 */
.L_x_486:
[----:B------:R-:W-:Y:S05]  /*19450*/  BSYNC B1 ;  /* 0x0000000000017941 */ /* 0x000fea0003800000 */
.L_x_485:
[----:B------:R-:W-:Y:S05]  /*19460*/  @P0 BRA `(.L_x_487) ;  /* 0x0000004400480947 */ /* 0x000fea0003800000 */
[----:B------:R-:W2:Y:S01]  /*19470*/  LDL.LU R2, [R1+0x350] ;  /* 0x0003500001027983 */ /* 0x000ea20000300800 */
[----:B-----5:R-:W-:-:S04]  /*19480*/  LOP3.LUT R0, R0, 0xff, RZ, 0xc0, !PT ;  /* 0x000000ff00007812 */ /* 0x020fc800078ec0ff */
[----:B------:R-:W-:-:S05]  /*19490*/  F2FP.F16.E4M3.UNPACK_B R0, R0 ;  /* 0x00000000ff00723e */ /* 0x000fca00020006ff */
[----:B------:R-:W-:-:S05]  /*194a0*/  HADD2.F32 R0, -RZ, R0.H0_H0 ;  /* 0x20000000ff007230 */ /* 0x000fca0000004100 */
[----:B------:R-:W-:-:S04]  /*194b0*/  FMUL R0, R0, UR40 ;  /* 0x0000002800007c20 */ /* 0x000fc80008400000 */
[----:B--2---:R-:W-:-:S05]  /*194c0*/  FFMA R0, R2, UR41, R0 ;  /* 0x0000002902007c23 */ /* 0x004fca0008000000 */
[----:B------:R-:W-:-:S05]  /*194d0*/  F2FP.SATFINITE.E4M3.F32.PACK_AB_MERGE_C R3, RZ, R0, RZ ;  /* 0x00000000ff03723e */ /* 0x000fca00048070ff */
[----:B------:R2:W-:Y:S01]  /*194e0*/  STG.E.U8 desc[UR48][R26.64+0xd9], R3 ;  /* 0x0000d9031a007986 */ /* 0x0005e2000c101130 */
[----:B------:R-:W-:Y:S05]  /*194f0*/  BRA `(.L_x_487) ;  /* 0x0000004400247947 */ /* 0x000fea0003800000 */
.L_x_38:
[----:B------:R-:W2:Y:S04]  /*19500*/  LDL.LU R38, [R1+0x40] ;  /* 0x0000400001267983 */ /* 0x000ea80000300800 */
[----:B------:R-:W3:Y:S04]  /*19510*/  LDL.LU R35, [R1+0x44] ;  /* 0x0000440001237983 */ /* 0x000ee80000300800 */
[----:B------:R-:W4:Y:S04]  /*19520*/  LDL.LU R34, [R1+0x48] ;  /* 0x0000480001227983 */ /* 0x000f280000300800 */
[----:B------:R-:W4:Y:S04]  /*19530*/  LDL.LU R31, [R1+0x4c] ;  /* 0x00004c00011f7983 */ /* 0x000f280000300800 */
[----:B------:R-:W4:Y:S01]  /*19540*/  LDL.LU R30, [R1+0x50] ;  /* 0x00005000011e7983 */ /* 0x000f220000300800 */
[----:B------:R-:W-:Y:S01]  /*19550*/  ISETP.GE.AND P3, PT, R33, 0x1, PT ;  /* 0x000000012100780c */ /* 0x000fe20003f66270 */
[----:B------:R-:W-:Y:S01]  /*19560*/  FMUL R11, R11, UR41 ;  /* 0x000000290b0b7c20 */ /* 0x000fe20008400000 */
[----:B------:R-:W-:Y:S01]  /*19570*/  ISETP.GE.AND P2, PT, R33, 0x9, PT ;  /* 0x000000092100780c */ /* 0x000fe20003f46270 */
[----:B------:R-:W-:Y:S01]  /*19580*/  FMUL R10, R10, UR41 ;  /* 0x000000290a0a7c20 */ /* 0x000fe20008400000 */
[----:B------:R-:W-:Y:S01]  /*19590*/  ISETP.LT.OR P0, PT, R32, 0x1, !P3 ;  /* 0x000000012000780c */ /* 0x000fe20005f01670 */
[----:B------:R-:W-:Y:S01]  /*195a0*/  FMUL R8, R8, UR41 ;  /* 0x0000002908087c20 */ /* 0x000fe20008400000 */
[----:B------:R-:W-:Y:S01]  /*195b0*/  F2FP.SATFINITE.E4M3.F32.PACK_AB_MERGE_C R11, RZ, R11, RZ ;  /* 0x0000000bff0b723e */ /* 0x000fe200048070ff */
[----:B------:R-:W-:Y:S01]  /*195c0*/  FMUL R9, R9, UR41 ;  /* 0x0000002909097c20 */ /* 0x000fe20008400000 */
[----:B------:R-:W-:Y:S01]  /*195d0*/  ISETP.LT.OR P5, PT, R32, 0x2, !P2 ;  /* 0x000000022000780c */ /* 0x000fe200057a1670 */
[----:B------:R-:W-:Y:S01]  /*195e0*/  FMUL R6, R6, UR41 ;  /* 0x0000002906067c20 */ /* 0x000fe20008400000 */
[----:B------:R-:W-:Y:S01]  /*195f0*/  FMUL R7, R7, UR41 ;  /* 0x0000002907077c20 */ /* 0x000fe20008400000 */
[----:B------:R-:W-:Y:S01]  /*19600*/  FMUL R4, R4, UR41 ;  /* 0x0000002904047c20 */ /* 0x000fe20008400000 */
[----:B------:R-:W-:Y:S01]  /*19610*/  FMUL R5, R5, UR41 ;  /* 0x0000002905057c20 */ /* 0x000fe20008400000 */
[----:B------:R-:W-:Y:S01]  /*19620*/  FMUL R2, R2, UR41 ;  /* 0x0000002902027c20 */ /* 0x000fe20008400000 */
[----:B------:R-:W-:Y:S01]  /*19630*/  FMUL R3, R3, UR41 ;  /* 0x0000002903037c20 */ /* 0x000fe20008400000 */
[----:B------:R-:W-:Y:S01]  /*19640*/  FMUL R14, R14, UR41 ;  /* 0x000000290e0e7c20 */ /* 0x000fe20008400000 */
[----:B-----5:R-:W-:Y:S01]  /*19650*/  FMUL R0, R0, UR41 ;  /* 0x0000002900007c20 */ /* 0x020fe20008400000 */
[----:B------:R0:W-:Y:S01]  /*19660*/  @!P0 STG.E.U8 desc[UR48][R12.64], R11 ;  /* 0x0000000b0c008986 */ /* 0x0001e2000c101130 */
[----:B------:R-:W-:-:S02]  /*19670*/  ISETP.LT.OR P0, PT, R32, 0x2, !P3 ;  /* 0x000000022000780c */ /* 0x000fc40005f01670 */
[----:B------:R-:W-:Y:S01]  /*19680*/  F2FP.SATFINITE.E4M3.F32.PACK_AB_MERGE_C R10, RZ, R10, RZ ;  /* 0x0000000aff0a723e */ /* 0x000fe200048070ff */
[----:B------:R-:W-:Y:S01]  /*19690*/  FMUL R16, R16, UR41 ;  /* 0x0000002910107c20 */ /* 0x000fe20008400000 */
[----:B------:R-:W-:Y:S01]  /*196a0*/  FMUL R15, R15, UR41 ;  /* 0x000000290f0f7c20 */ /* 0x000fe20008400000 */
[----:B------:R-:W-:Y:S01]  /*196b0*/  FMUL R18, R18, UR41 ;  /* 0x0000002912127c20 */ /* 0x000fe20008400000 */
[----:B------:R-:W-:Y:S01]  /*196c0*/  ISETP.GE.AND P1, PT, R33, 0x81, PT ;  /* 0x000000812100780c */ /* 0x000fe20003f26270 */
[----:B------:R-:W-:Y:S01]  /*196d0*/  FMUL R17, R17, UR41 ;  /* 0x0000002911117c20 */ /* 0x000fe20008400000 */
[----:B------:R-:W-:Y:S01]  /*196e0*/  FMUL R20, R20, UR41 ;  /* 0x0000002914147c20 */ /* 0x000fe20008400000 */
[----:B------:R-:W-:Y:S01]  /*196f0*/  FMUL R19, R19, UR41 ;  /* 0x0000002913137c20 */ /* 0x000fe20008400000 */
[----:B------:R-:W-:Y:S01]  /*19700*/  FMUL R22, R22, UR41 ;  /* 0x0000002916167c20 */ /* 0x000fe20008400000 */
[----:B0-----:R-:W-:Y:S01]  /*19710*/  F2FP.SATFINITE.E4M3.F32.PACK_AB_MERGE_C R11, RZ, R8, RZ ;  /* 0x00000008ff0b723e */ /* 0x001fe200048070ff */
[----:B------:R-:W-:Y:S01]  /*19720*/  FMUL R21, R21, UR41 ;  /* 0x0000002915157c20 */ /* 0x000fe20008400000 */
[----:B------:R-:W-:Y:S01]  /*19730*/  @!P0 STG.E.U8 desc[UR48][R12.64+0x1], R10 ;  /* 0x0000010a0c008986 */ /* 0x000fe2000c101130 */
[----:B------:R-:W-:-:S03]  /*19740*/  ISETP.LT.OR P0, PT, R32, 0x1, !P2 ;  /* 0x000000012000780c */ /* 0x000fc60005701670 */
[----:B------:R0:W-:Y:S01]  /*19750*/  @!P5 STG.E.U8 desc[UR48][R24.64+0x1], R11 ;  /* 0x0000010b1800d986 */ /* 0x0001e2000c101130 */
[----:B------:R-:W-:Y:S02]  /*19760*/  ISETP.LT.OR P5, PT, R32, 0xa, !P3 ;  /* 0x0000000a2000780c */ /* 0x000fe40005fa1670 */
[----:B------:R-:W-:Y:S01]  /*19770*/  F2FP.SATFINITE.E4M3.F32.PACK_AB_MERGE_C R9, RZ, R9, RZ ;  /* 0x00000009ff09723e */ /* 0x000fe200048070ff */
[----:B------:R-:W-:Y:S01]  /*19780*/  FMUL R232, R232, UR41 ;  /* 0x00000029e8e87c20 */ /* 0x000fe20008400000 */
[----:B------:R-:W-:Y:S01]  /*19790*/  FMUL R23, R23, UR41 ;  /* 0x0000002917177c20 */ /* 0x000fe20008400000 */
[----:B------:R-:W-:Y:S01]  /*197a0*/  FMUL R234, R234, UR41 ;  /* 0x00000029eaea7c20 */ /* 0x000fe20008400000 */
[----:B------:R-:W4:Y:S04]  /*197b0*/  LDL.LU R37, [R1+0x54] ;  /* 0x0000540001257983 */ /* 0x000f280000300800 */
[----:B------:R1:W-:Y:S01]  /*197c0*/  @!P0 STG.E.U8 desc[UR48][R24.64], R9 ;  /* 0x0000000918008986 */ /* 0x0003e2000c101130 */
[----:B------:R-:W-:-:S02]  /*197d0*/  ISETP.LT.OR P6, PT, R32, 0x9, !P3 ;  /* 0x000000092000780c */ /* 0x000fc40005fc1670 */
[----:B------:R-:W-:Y:S01]  /*197e0*/  F2FP.SATFINITE.E4M3.F32.PACK_AB_MERGE_C R7, RZ, R7, RZ ;  /* 0x00000007ff07723e */ /* 0x000fe200048070ff */
[----:B------:R-:W-:Y:S01]  /*197f0*/  FMUL R233, R233, UR41 ;  /* 0x00000029e9e97c20 */ /* 0x000fe20008400000 */
[----:B0-----:R-:W-:Y:S01]  /*19800*/  F2FP.SATFINITE.E4M3.F32.PACK_AB_MERGE_C R11, RZ, R4, RZ ;  /* 0x00000004ff0b723e */ /* 0x001fe200048070ff */
[----:B------:R-:W-:Y:S01]  /*19810*/  FMUL R236, R236, UR41 ;  /* 0x00000029ecec7c20 */ /* 0x000fe20008400000 */
[----:B------:R-:W-:Y:S01]  /*19820*/  F2FP.SATFINITE.E4M3.F32.PACK_AB_MERGE_C R5, RZ, R5, RZ ;  /* 0x00000005ff05723e */ /* 0x000fe200048070ff */
[----:B------:R-:W4:Y:S01]  /*19830*/  LDL.LU R36, [R1+0x58] ;  /* 0x0000580001247983 */ /* 0x000f220000300800 */
[----:B------:R-:W-:Y:S01]  /*19840*/  F2FP.SATFINITE.E4M3.F32.PACK_AB_MERGE_C R3, RZ, R3, RZ ;  /* 0x00000003ff03723e */ /* 0x000fe200048070ff */
[----:B------:R-:W-:Y:S01]  /*19850*/  FMUL R235, R235, UR41 ;  /* 0x00000029ebeb7c20 */ /* 0x000fe20008400000 */
[----:B------:R-:W-:Y:S01]  /*19860*/  F2FP.SATFINITE.E4M3.F32.PACK_AB_MERGE_C R15, RZ, R15, RZ ;  /* 0x0000000fff0f723e */ /* 0x000fe200048070ff */
[----:B------:R-:W-:Y:S01]  /*19870*/  FMUL R237, R237, UR41 ;  /* 0x00000029eded7c20 */ /* 0x000fe20008400000 */
[----:B-1----:R-:W-:Y:S01]  /*19880*/  F2FP.SATFINITE.E4M3.F32.PACK_AB_MERGE_C R9, RZ, R6, RZ ;  /* 0x00000006ff09723e */ /* 0x002fe200048070ff */
[----:B------:R0:W-:Y:S01]  /*19890*/  @!P6 STG.E.U8 desc[UR48][R12.64+0x8], R7 ;  /* 0x000008070c00e986 */ /* 0x0001e2000c101130 */
[----:B------:R-:W-:-:S02]  /*198a0*/  ISETP.LT.OR P6, PT, R32, 0x9, !P2 ;  /* 0x000000092000780c */ /* 0x000fc400057c1670 */
[----:B------:R-:W-:Y:S01]  /*198b0*/  F2FP.SATFINITE.E4M3.F32.PACK_AB_MERGE_C R17, RZ, R17, RZ ;  /* 0x00000011ff11723e */ /* 0x000fe200048070ff */
[----:B------:R1:W-:Y:S01]  /*198c0*/  @!P5 STG.E.U8 desc[UR48][R12.64+0x9], R9 ;  /* 0x000009090c00d986 */ /* 0x0003e2000c101130 */
[C---:B------:R-:W-:Y:S02]  /*198d0*/  ISETP.LT.OR P5, PT, R32.reuse, 0xa, !P2 ;  /* 0x0000000a2000780c */ /* 0x040fe400057a1670 */
[----:B------:R-:W-:Y:S02]  /*198e0*/  ISETP.GE.AND P0, PT, R33, 0x89, PT ;  /* 0x000000892100780c */ /* 0x000fe40003f06270 */
[----:B------:R-:W-:Y:S02]  /*198f0*/  F2FP.SATFINITE.E4M3.F32.PACK_AB_MERGE_C R19, RZ, R19, RZ ;  /* 0x00000013ff13723e */ /* 0x000fe400048070ff */
[----:B------:R-:W-:Y:S02]  /*19900*/  F2FP.SATFINITE.E4M3.F32.PACK_AB_MERGE_C R21, RZ, R21, RZ ;  /* 0x00000015ff15723e */ /* 0x000fe400048070ff */
[----:B0-----:R-:W-:Y:S01]  /*19910*/  F2FP.SATFINITE.E4M3.F32.PACK_AB_MERGE_C R7, RZ, R2, RZ ;  /* 0x00000002ff07723e */ /* 0x001fe200048070ff */
[----:B------:R0:W-:Y:S01]  /*19920*/  @!P6 STG.E.U8 desc[UR48][R24.64+0x8], R5 ;  /* 0x000008051800e986 */ /* 0x0001e2000c101130 */
[----:B------:R-:W-:-:S02]  /*19930*/  ISETP.LT.OR P6, PT, R32, 0x11, !P3 ;  /* 0x000000112000780c */ /* 0x000fc40005fc1670 */
[----:B-1----:R-:W-:Y:S01]  /*19940*/  F2FP.SATFINITE.E4M3.F32.PACK_AB_MERGE_C R9, RZ, R14, RZ ;  /* 0x0000000eff09723e */ /* 0x002fe200048070ff */
[----:B------:R-:W-:Y:S01]  /*19950*/  @!P5 STG.E.U8 desc[UR48][R24.64+0x9], R11 ;  /* 0x0000090b1800d986 */ /* 0x000fe2000c101130 */
[C---:B------:R-:W-:Y:S02]  /*19960*/  ISETP.LT.OR P5, PT, R32.reuse, 0x12, !P3 ;  /* 0x000000122000780c */ /* 0x040fe40005fa1670 */
[----:B------:R-:W-:Y:S02]  /*19970*/  F2FP.SATFINITE.E4M3.F32.PACK_AB_MERGE_C R23, RZ, R23, RZ ;  /* 0x00000017ff17723e */ /* 0x000fe400048070ff */
[----:B------:R-:W-:Y:S02]  /*19980*/  F2FP.SATFINITE.E4M3.F32.PACK_AB_MERGE_C R233, RZ, R233, RZ ;  /* 0x000000e9ffe9723e */ /* 0x000fe400048070ff */
[----:B------:R-:W-:Y:S02]  /*19990*/  F2FP.SATFINITE.E4M3.F32.PACK_AB_MERGE_C R235, RZ, R235, RZ ;  /* 0x000000ebffeb723e */ /* 0x000fe400048070ff */
[----:B0-----:R-:W-:Y:S01]  /*199a0*/  F2FP.SATFINITE.E4M3.F32.PACK_AB_MERGE_C R5, RZ, R0, RZ ;  /* 0x00000000ff05723e */ /* 0x001fe200048070ff */
[----:B------:R0:W-:Y:S01]  /*199b0*/  @!P6 STG.E.U8 desc[UR48][R12.64+0x10], R3 ;  /* 0x000010030c00e986 */ /* 0x0001e2000c101130 */
[----:B------:R-:W-:-:S03]  /*199c0*/  ISETP.LT.OR P6, PT, R32, 0x11, !P2 ;  /* 0x000000112000780c */ /* 0x000fc600057c1670 */
[----:B------:R-:W-:Y:S01]  /*199d0*/  @!P5 STG.E.U8 desc[UR48][R12.64+0x11], R7 ;  /* 0x000011070c00d986 */ /* 0x000fe2000c101130 */
[----:B------:R-:W-:Y:S02]  /*199e0*/  ISETP.LT.OR P5, PT, R32, 0x12, !P2 ;  /* 0x000000122000780c */ /* 0x000fe400057a1670 */
[----:B0-----:R-:W-:-:S07]  /*199f0*/  F2FP.SATFINITE.E4M3.F32.PACK_AB_MERGE_C R3, RZ, R16, RZ ;  /* 0x00000010ff03723e */ /* 0x001fce00048070ff */
[----:B------:R0:W-:Y:S01]  /*19a00*/  @!P6 STG.E.U8 desc[UR48][R24.64+0x10], R5 ;  /* 0x000010051800e986 */ /* 0x0001e2000c101130 */
[----:B------:R-:W-:-:S03]  /*19a10*/  ISETP.LT.OR P6, PT, R32, 0x19, !P3 ;  /* 0x000000192000780c */ /* 0x000fc60005fc1670 */
[----:B------:R-:W-:Y:S01]  /*19a20*/  @!P5 STG.E.U8 desc[UR48][R24.64+0x11], R9 ;  /* 0x000011091800d986 */ /* 0x000fe2000c101130 */
[----:B------:R-:W-:Y:S02]  /*19a30*/  ISETP.LT.OR P5, PT, R32, 0x1a, !P3 ;  /* 0x0000001a2000780c */ /* 0x000fe40005fa1670 */
[----:B0-----:R-:W-:-:S07]  /*19a40*/  F2FP.SATFINITE.E4M3.F32.PACK_AB_MERGE_C R5, RZ, R18, RZ ;  /* 0x00000012ff05723e */ /* 0x001fce00048070ff */
[----:B------:R-:W-:Y:S01]  /*19a50*/  @!P6 STG.E.U8 desc[UR48][R12.64+0x18], R15 ;  /* 0x0000180f0c00e986 */ /* 0x000fe2000c101130 */
[----:B------:R-:W-:-:S03]  /*19a60*/  ISETP.LT.OR P6, PT, R32, 0x19, !P2 ;  /* 0x000000192000780c */ /* 0x000fc600057c1670 */
[----:B------:R0:W-:Y:S01]  /*19a70*/  @!P5 STG.E.U8 desc[UR48][R12.64+0x19], R3 ;  /* 0x000019030c00d986 */ /* 0x0001e2000c101130 */
[----:B------:R-:W-:-:S09]  /*19a80*/  ISETP.LT.OR P5, PT, R32, 0x1a, !P2 ;  /* 0x0000001a2000780c */ /* 0x000fd200057a1670 */
[----:B------:R-:W-:Y:S01]  /*19a90*/  @!P6 STG.E.U8 desc[UR48][R24.64+0x18], R17 ;  /* 0x000018111800e986 */ /* 0x000fe2000c101130 */
[C---:B------:R-:W-:Y:S02]  /*19aa0*/  ISETP.LT.OR P6, PT, R32.reuse, 0x1, !P1 ;  /* 0x000000012000780c */ /* 0x040fe40004fc1670 */
[----:B0-----:R-:W-:Y:S01]  /*19ab0*/  F2FP.SATFINITE.E4M3.F32.PACK_AB_MERGE_C R3, RZ, R20, RZ ;  /* 0x00000014ff03723e */ /* 0x001fe200048070ff */
        /* <DEDUP_REMOVED lines=23> */
[----:B------:R-:W-:-:S03]  /*19c30*/  ISETP.LT.OR P6, PT, R32, 0x11, !P0 ;  /* 0x000000112000780c */ /* 0x000fc600047c1670 */
[----:B------:R1:W-:Y:S01]  /*19c40*/  @!P5 STG.E.U8 desc[UR48][R28.64+0x11], R3 ;  /* 0x000011031c00d986 */ /* 0x0003e2000c101130 */
[----:B------:R-:W-:Y:S02]  /*19c50*/  F2FP.SATFINITE.E4M3.F32.PACK_AB_MERGE_C R237, RZ, R237, RZ ;  /* 0x000000edffed723e */ /* 0x000fe400048070ff */
[----:B------:R-:W-:Y:S01]  /*19c60*/  ISETP.LT.OR P5, PT, R32, 0x12, !P0 ;  /* 0x000000122000780c */ /* 0x000fe200047a1670 */
[----:B--2---:R-:W-:Y:S02]  /*19c70*/  FMUL R0, R38, UR41 ;  /* 0x0000002926007c20 */ /* 0x004fe40008400000 */
[----:B------:R-:W2:Y:S03]  /*19c80*/  LDL.LU R38, [R1+0x5c] ;  /* 0x00005c0001267983 */ /* 0x000ea60000300800 */
[----:B0-----:R-:W-:Y:S01]  /*19c90*/  F2FP.SATFINITE.E4M3.F32.PACK_AB_MERGE_C R5, RZ, R0, RZ ;  /* 0x00000000ff05723e */ /* 0x001fe200048070ff */
[----:B---3--:R-:W-:Y:S01]  /*19ca0*/  FMUL R0, R35, UR41 ;  /* 0x0000002923007c20 */ /* 0x008fe20008400000 */
[----:B------:R-:W-:Y:S01]  /*19cb0*/  @!P6 STG.E.U8 desc[UR48][R26.64+0x10], R237 ;  /* 0x000010ed1a00e986 */ /* 0x000fe2000c101130 */
[----:B----4-:R-:W-:Y:S01]  /*19cc0*/  FMUL R2, R34, UR41 ;  /* 0x0000002922027c20 */ /* 0x010fe20008400000 */
[----:B------:R-:W-:-:S02]  /*19cd0*/  ISETP.LT.OR P6, PT, R32, 0x19, !P1 ;  /* 0x000000192000780c */ /* 0x000fc40004fc1670 */
[----:B------:R-:W3:Y:S01]  /*19ce0*/  LDL.LU R35, [R1+0x60] ;  /* 0x0000600001237983 */ /* 0x000ee20000300800 */
[----:B-1----:R-:W-:-:S03]  /*19cf0*/  F2FP.SATFINITE.E4M3.F32.PACK_AB_MERGE_C R3, RZ, R0, RZ ;  /* 0x00000000ff03723e */ /* 0x002fc600048070ff */
[----:B------:R-:W4:Y:S01]  /*19d00*/  LDL.LU R34, [R1+0x64] ;  /* 0x0000640001227983 */ /* 0x000f220000300800 */
[----:B------:R-:W-:Y:S01]  /*19d10*/  F2FP.SATFINITE.E4M3.F32.PACK_AB_MERGE_C R7, RZ, R2, RZ ;  /* 0x00000002ff07723e */ /* 0x000fe200048070ff */
[----:B------:R-:W-:Y:S01]  /*19d20*/  FMUL R0, R31, UR41 ;  /* 0x000000291f007c20 */ /* 0x000fe20008400000 */
[----:B------:R-:W-:Y:S01]  /*19d30*/  FMUL R2, R30, UR41 ;  /* 0x000000291e027c20 */ /* 0x000fe20008400000 */
[----:B------:R-:W4:Y:S04]  /*19d40*/  LDL.LU R31, [R1+0x68] ;  /* 0x00006800011f7983 */ /* 0x000f280000300800 */
[----:B------:R-:W4:Y:S04]  /*19d50*/  LDL.LU R30, [R1+0x6c] ;  /* 0x00006c00011e7983 */ /* 0x000f280000300800 */
[----:B------:R0:W-:Y:S01]  /*19d60*/  @!P5 STG.E.U8 desc[UR48][R26.64+0x11], R5 ;  /* 0x000011051a00d986 */ /* 0x0001e2000c101130 */
[----:B------:R-:W-:-:S03]  /*19d70*/  ISETP.LT.OR P5, PT, R32, 0x1a, !P1 ;  /* 0x0000001a2000780c */ /* 0x000fc60004fa1670 */
[----:B------:R1:W-:Y:S01]  /*19d80*/  @!P6 STG.E.U8 desc[UR48][R28.64+0x18], R3 ;  /* 0x000018031c00e986 */ /* 0x0003e2000c101130 */
[----:B------:R-:W-:Y:S02]  /*19d90*/  ISETP.LT.OR P6, PT, R32, 0x19, !P0 ;  /* 0x000000192000780c */ /* 0x000fe400047c1670 */
[----:B0-----:R-:W-:-:S07]  /*19da0*/  F2FP.SATFINITE.E4M3.F32.PACK_AB_MERGE_C R5, RZ, R0, RZ ;  /* 0x00000000ff05723e */ /* 0x001fce00048070ff */
[----:B------:R0:W-:Y:S01]  /*19db0*/  @!P5 STG.E.U8 desc[UR48][R28.64+0x19], R7 ;  /* 0x000019071c00d986 */ /* 0x0001e2000c101130 */
[----:B------:R-:W-:-:S03]  /*19dc0*/  ISETP.LT.OR P5, PT, R32, 0x1a, !P0 ;  /* 0x0000001a2000780c */ /* 0x000fc600047a1670 */
[----:B------:R2:W-:Y:S01]  /*19dd0*/  @!P6 STG.E.U8 desc[UR48][R26.64+0x18], R5 ;  /* 0x000018051a00e986 */ /* 0x0005e2000c101130 */
[----:B------:R-:W-:Y:S02]  /*19de0*/  ISETP.LT.OR P6, PT, R32, 0x21, !P3 ;  /* 0x000000212000780c */ /* 0x000fe40005fc1670 */
[----:B------:R-:W-:Y:S01]  /*19df0*/  F2FP.SATFINITE.E4M3.F32.PACK_AB_MERGE_C R9, RZ, R2, RZ ;  /* 0x00000002ff09723e */ /* 0x000fe200048070ff */
[----:B------:R-:W-:Y:S02]  /*19e00*/  FMUL R0, R37, UR41 ;  /* 0x0000002925007c20 */ /* 0x000fe40008400000 */
[----:B------:R-:W4:Y:S03]  /*19e10*/  LDL.LU R37, [R1+0x70] ;  /* 0x0000700001257983 */ /* 0x000f260000300800 */
[----:B-1----:R-:W-:Y:S01]  /*19e20*/  F2FP.SATFINITE.E4M3.F32.PACK_AB_MERGE_C R3, RZ, R0, RZ ;  /* 0x00000000ff03723e */ /* 0x002fe200048070ff */
[----:B------:R-:W-:-:S02]  /*19e30*/  FMUL R2, R36, UR41 ;  /* 0x0000002924027c20 */ /* 0x000fc40008400000 */
[----:B------:R-:W4:Y:S03]  /*19e40*/  LDL.LU R36, [R1+0x74] ;  /* 0x0000740001247983 */ /* 0x000f260000300800 */
[----:B0-----:R-:W-:Y:S01]  /*19e50*/  F2FP.SATFINITE.E4M3.F32.PACK_AB_MERGE_C R7, RZ, R2, RZ ;  /* 0x00000002ff07723e */ /* 0x001fe200048070ff */
[----:B------:R0:W-:Y:S04]  /*19e60*/  @!P5 STG.E.U8 desc[UR48][R26.64+0x19], R9 ;  /* 0x000019091a00d986 */ /* 0x0001e8000c101130 */
[----:B------:R1:W-:Y:S01]  /*19e70*/  @!P6 STG.E.U8 desc[UR48][R12.64+0x20], R3 ;  /* 0x000020030c00e986 */ /* 0x0003e2000c101130 */
[----:B--2---:R-:W-:-:S03]  /*19e80*/  FMUL R0, R38, UR41 ;  /* 0x0000002926007c20 */ /* 0x004fc60008400000 */
[----:B------:R-:W2:Y:S02]  /*19e90*/  LDL.LU R38, [R1+0x78] ;  /* 0x0000780001267983 */ /* 0x000ea40000300800 */
[----:B------:R-:W-:Y:S01]  /*19ea0*/  F2FP.SATFINITE.E4M3.F32.PACK_AB_MERGE_C R5, RZ, R0, RZ ;  /* 0x00000000ff05723e */ /* 0x000fe200048070ff */
[----:B---3--:R-:W-:Y:S02]  /*19eb0*/  FMUL R2, R35, UR41 ;  /* 0x0000002923027c20 */ /* 0x008fe40008400000 */
[----:B------:R-:W3:Y:S01]  /*19ec0*/  LDL.LU R35, [R1+0x7c] ;  /* 0x00007c0001237983 */ /* 0x000ee20000300800 */
[----:B----4-:R-:W-:-:S03]  /*19ed0*/  FMUL R0, R34, UR41 ;  /* 0x0000002922007c20 */ /* 0x010fc60008400000 */
[----:B------:R-:W4:Y:S01]  /*19ee0*/  LDL.LU R34, [R1+0x80] ;  /* 0x0000800001227983 */ /* 0x000f220000300800 */
[----:B0-----:R-:W-:Y:S01]  /*19ef0*/  F2FP.SATFINITE.E4M3.F32.PACK_AB_MERGE_C R9, RZ, R2, RZ ;  /* 0x00000002ff09723e */ /* 0x001fe200048070ff */
[----:B------:R-:W-:Y:S01]  /*19f00*/  FMUL R2, R31, UR41 ;  /* 0x000000291f027c20 */ /* 0x000fe20008400000 */
[----:B-1----:R-:W-:Y:S01]  /*19f10*/  F2FP.SATFINITE.E4M3.F32.PACK_AB_MERGE_C R3, RZ, R0, RZ ;  /* 0x00000000ff03723e */ /* 0x002fe200048070ff */
[----:B------:R-:W4:Y:S01]  /*19f20*/  LDL.LU R31, [R1+0x84] ;  /* 0x00008400011f7983 */ /* 0x000f220000300800 */
[----:B------:R-:W-:-:S03]  /*19f30*/  FMUL R0, R30, UR41 ;  /* 0x000000291e007c20 */ /* 0x000fc60008400000 */
[----:B------:R-:W4:Y:S01]  /*19f40*/  LDL.LU R30, [R1+0x88] ;  /* 0x00008800011e7983 */ /* 0x000f220000300800 */
[C---:B------:R-:W-:Y:S02]  /*19f50*/  ISETP.LT.OR P5, PT, R32.reuse, 0x22, !P3 ;  /* 0x000000222000780c */ /* 0x040fe40005fa1670 */
[----:B------:R-:W-:-:S11]  /*19f60*/  ISETP.LT.OR P6, PT, R32, 0x21, !P2 ;  /* 0x000000212000780c */ /* 0x000fd600057c1670 */
[----:B------:R0:W-:Y:S01]  /*19f70*/  @!P5 STG.E.U8 desc[UR48][R12.64+0x21], R7 ;  /* 0x000021070c00d986 */ /* 0x0001e2000c101130 */
[----:B------:R-:W-:-:S03]  /*19f80*/  ISETP.LT.OR P5, PT, R32, 0x22, !P2 ;  /* 0x000000222000780c */ /* 0x000fc600057a1670 */
[----:B------:R1:W-:Y:S01]  /*19f90*/  @!P6 STG.E.U8 desc[UR48][R24.64+0x20], R5 ;  /* 0x000020051800e986 */ /* 0x0003e2000c101130 */
[----:B------:R-:W-:-:S09]  /*19fa0*/  ISETP.LT.OR P6, PT, R32, 0x29, !P3 ;  /* 0x000000292000780c */ /* 0x000fd20005fc1670 */
[----:B------:R1:W-:Y:S01]  /*19fb0*/  @!P5 STG.E.U8 desc[UR48][R24.64+0x21], R9 ;  /* 0x000021091800d986 */ /* 0x0003e2000c101130 */
[C---:B------:R-:W-:Y:S02]  /*19fc0*/  ISETP.LT.OR P5, PT, R32.reuse, 0x2a, !P3 ;  /* 0x0000002a2000780c */ /* 0x040fe40005fa1670 */
[----:B0-----:R-:W-:Y:S01]  /*19fd0*/  F2FP.SATFINITE.E4M3.F32.PACK_AB_MERGE_C R7, RZ, R2, RZ ;  /* 0x00000002ff07723e */ /* 0x001fe200048070ff */
[----:B------:R0:W-:Y:S01]  /*19fe0*/  @!P6 STG.E.U8 desc[UR48][R12.64+0x28], R3 ;  /* 0x000028030c00e986 */ /* 0x0001e2000c101130 */
[----:B------:R-:W-:Y:S01]  /*19ff0*/  ISETP.LT.OR P6, PT, R32, 0x29, !P2 ;  /* 0x000000292000780c */ /* 0x000fe200057c1670 */
[----:B------:R-:W-:Y:S02]  /*1a000*/  FMUL R2, R37, UR41 ;  /* 0x0000002925027c20 */ /* 0x000fe40008400000 */
[----:B------:R-:W4:Y:S01]  /*1a010*/  LDL.LU R37, [R1+0x8c] ;  /* 0x00008c0001257983 */ /* 0x000f220000300800 */
[----:B-1----:R-:W-:-:S05]  /*1a020*/  F2FP.SATFINITE.E4M3.F32.PACK_AB_MERGE_C R5, RZ, R0, RZ ;  /* 0x00000000ff05723e */ /* 0x002fca00048070ff */
[----:B------:R1:W-:Y:S01]  /*1a030*/  @!P5 STG.E.U8 desc[UR48][R12.64+0x29], R7 ;  /* 0x000029070c00d986 */ /* 0x0003e2000c101130 */
[----:B------:R-:W-:Y:S02]  /*1a040*/  ISETP.LT.OR P5, PT, R32, 0x2a, !P2 ;  /* 0x0000002a2000780c */ /* 0x000fe400057a1670 */
[----:B------:R-:W-:Y:S01]  /*1a050*/  F2FP.SATFINITE.E4M3.F32.PACK_AB_MERGE_C R9, RZ, R2, RZ ;  /* 0x00000002ff09723e */ /* 0x000fe200048070ff */
[----:B------:R-:W-:Y:S02]  /*1a060*/  FMUL R0, R36, UR41 ;  /* 0x0000002924007c20 */ /* 0x000fe40008400000 */
[----:B------:R-:W4:Y:S03]  /*1a070*/  LDL.LU R36, [R1+0x90] ;  /* 0x0000900001247983 */ /* 0x000f260000300800 */
[----:B0-----:R-:W-:Y:S01]  /*1a080*/  F2FP.SATFINITE.E4M3.F32.PACK_AB_MERGE_C R3, RZ, R0, RZ ;  /* 0x00000000ff03723e */ /* 0x001fe200048070ff */
[----:B------:R0:W-:Y:S04]  /*1a090*/  @!P6 STG.E.U8 desc[UR48][R24.64+0x28], R5 ;  /* 0x000028051800e986 */ /* 0x0001e8000c101130 */
[----:B------:R0:W-:Y:S01]  /*1a0a0*/  @!P5 STG.E.U8 desc[UR48][R24.64+0x29], R9 ;  /* 0x000029091800d986 */ /* 0x0001e2000c101130 */
[----:B--2---:R-:W-:-:S03]  /*1a0b0*/  FMUL R2, R38, UR41 ;  /* 0x0000002926027c20 */ /* 0x004fc60008400000 */
[----:B------:R-:W2:Y:S02]  /*1a0c0*/  LDL.LU R38, [R1+0x94] ;  /* 0x0000940001267983 */ /* 0x000ea40000300800 */
[----:B-1----:R-:W-:Y:S01]  /*1a0d0*/  F2FP.SATFINITE.E4M3.F32.PACK_AB_MERGE_C R7, RZ, R2, RZ ;  /* 0x00000002ff07723e */ /* 0x002fe200048070ff */
[----:B---3--:R-:W-:Y:S02]  /*1a0e0*/  FMUL R0, R35, UR41 ;  /* 0x0000002923007c20 */ /* 0x008fe40008400000 */
[----:B------:R-:W3:Y:S01]  /*1a0f0*/  LDL.LU R35, [R1+0x98] ;  /* 0x0000980001237983 */ /* 0x000ee20000300800 */
[----:B----4-:R-:W-:-:S03]  /*1a100*/  FMUL R2, R34, UR41 ;  /* 0x0000002922027c20 */ /* 0x010fc60008400000 */
[----:B------:R-:W4:Y:S01]  /*1a110*/  LDL.LU R34, [R1+0x9c] ;  /* 0x00009c0001227983 */ /* 0x000f220000300800 */
[----:B0-----:R-:W-:Y:S01]  /*1a120*/  F2FP.SATFINITE.E4M3.F32.PACK_AB_MERGE_C R5, RZ, R0, RZ ;  /* 0x00000000ff05723e */ /* 0x001fe200048070ff */
[----:B------:R-:W-:Y:S01]  /*1a130*/  FMUL R0, R31, UR41 ;  /* 0x000000291f007c20 */ /* 0x000fe20008400000 */
[----:B------:R-:W-:Y:S01]  /*1a140*/  F2FP.SATFINITE.E4M3.F32.PACK_AB_MERGE_C R9, RZ, R2, RZ ;  /* 0x00000002ff09723e */ /* 0x000fe200048070ff */
        /* <DEDUP_REMOVED lines=756> */
[----:B------:R-:W4:Y:S04]  /*1d090*/  LDL.LU R36, [R1+0x2f8] ;  /* 0x0002f80001247983 */ /* 0x000f280000300800 */
[----:B------:R-:W4:Y:S01]  /*1d0a0*/  LDL.LU R41, [R1+0x2fc] ;  /* 0x0002fc0001297983 */ /* 0x000f220000300800 */
[----:B0-----:R-:W-:-:S03]  /*1d0b0*/  F2FP.SATFINITE.E4M3.F32.PACK_AB_MERGE_C R5, RZ, R0, RZ ;  /* 0x00000000ff05723e */ /* 0x001fc600048070ff */
[----:B------:R0:W-:Y:S04]  /*1d0c0*/  @!P6 STG.E.U8 desc[UR48][R12.64+0xc0], R3 ;  /* 0x0000c0030c00e986 */ /* 0x0001e8000c101130 */
[----:B------:R0:W-:Y:S01]  /*1d0d0*/  @!P5 STG.E.U8 desc[UR48][R12.64+0xc1], R7 ;  /* 0x0000c1070c00d986 */ /* 0x0001e2000c101130 */
[----:B--2---:R-:W-:-:S05]  /*1d0e0*/  FMUL R2, R38, UR41 ;  /* 0x0000002926027c20 */ /* 0x004fca0008400000 */
[----:B-1----:R-:W-:Y:S01]  /*1d0f0*/  F2FP.SATFINITE.E4M3.F32.PACK_AB_MERGE_C R9, RZ, R2, RZ ;  /* 0x00000002ff09723e */ /* 0x002fe200048070ff */
[----:B---3--:R-:W-:Y:S02]  /*1d100*/  FMUL R0, R35, UR41 ;  /* 0x0000002923007c20 */ /* 0x008fe40008400000 */
[----:B------:R-:W2:Y:S01]  /*1d110*/  LDL.LU R35, [R1+0x300] ;  /* 0x0003000001237983 */ /* 0x000ea20000300800 */
[----:B----4-:R-:W-:-:S03]  /*1d120*/  FMUL R2, R34, UR41 ;  /* 0x0000002922027c20 */ /* 0x010fc60008400000 */
[----:B------:R-:W3:Y:S01]  /*1d130*/  LDL.LU R34, [R1+0x304] ;  /* 0x0003040001227983 */ /* 0x000ee20000300800 */
[----:B0-----:R-:W-:Y:S01]  /*1d140*/  F2FP.SATFINITE.E4M3.F32.PACK_AB_MERGE_C R3, RZ, R0, RZ ;  /* 0x00000000ff03723e */ /* 0x001fe200048070ff */
[----:B------:R-:W-:Y:S01]  /*1d150*/  FMUL R0, R31, UR41 ;  /* 0x000000291f007c20 */ /* 0x000fe20008400000 */
[----:B------:R-:W-:Y:S01]  /*1d160*/  F2FP.SATFINITE.E4M3.F32.PACK_AB_MERGE_C R7, RZ, R2, RZ ;  /* 0x00000002ff07723e */ /* 0x000fe200048070ff */
[----:B------:R-:W4:Y:S01]  /*1d170*/  LDL.LU R31, [R1+0x308] ;  /* 0x00030800011f7983 */ /* 0x000f220000300800 */
[----:B------:R-:W-:-:S03]  /*1d180*/  FMUL R2, R30, UR41 ;  /* 0x000000291e027c20 */ /* 0x000fc60008400000 */
[----:B------:R-:W4:Y:S01]  /*1d190*/  LDL.LU R30, [R1+0x30c] ;  /* 0x00030c00011e7983 */ /* 0x000f220000300800 */
[C---:B------:R-:W-:Y:S02]  /*1d1a0*/  ISETP.LT.OR P6, PT, R32.reuse, 0xc1, !P2 ;  /* 0x000000c12000780c */ /* 0x040fe400057c1670 */
[C---:B------:R-:W-:Y:S01]  /*1d1b0*/  ISETP.LT.OR P5, PT, R32.reuse, 0xc2, !P2 ;  /* 0x000000c22000780c */ /* 0x040fe200057a1670 */
[----:B------:R-:W4:Y:S04]  /*1d1c0*/  LDL.LU R39, [R1+0x310] ;  /* 0x0003100001277983 */ /* 0x000f280000300800 */
[----:B------:R-:W4:Y:S06]  /*1d1d0*/  LDL.LU R38, [R1+0x314] ;  /* 0x0003140001267983 */ /* 0x000f2c0000300800 */
[----:B------:R0:W-:Y:S01]  /*1d1e0*/  @!P6 STG.E.U8 desc[UR48][R24.64+0xc0], R5 ;  /* 0x0000c0051800e986 */ /* 0x0001e2000c101130 */
[----:B------:R-:W-:-:S03]  /*1d1f0*/  ISETP.LT.OR P6, PT, R32, 0xc9, !P3 ;  /* 0x000000c92000780c */ /* 0x000fc60005fc1670 */
[----:B------:R1:W-:Y:S01]  /*1d200*/  @!P5 STG.E.U8 desc[UR48][R24.64+0xc1], R9 ;  /* 0x0000c1091800d986 */ /* 0x0003e2000c101130 */
[----:B------:R-:W-:-:S09]  /*1d210*/  ISETP.LT.OR P5, PT, R32, 0xca, !P3 ;  /* 0x000000ca2000780c */ /* 0x000fd20005fa1670 */
[----:B------:R1:W-:Y:S01]  /*1d220*/  @!P6 STG.E.U8 desc[UR48][R12.64+0xc8], R3 ;  /* 0x0000c8030c00e986 */ /* 0x0003e2000c101130 */
[----:B------:R-:W-:-:S03]  /*1d230*/  ISETP.LT.OR P6, PT, R32, 0xc9, !P2 ;  /* 0x000000c92000780c */ /* 0x000fc600057c1670 */
[----:B------:R1:W-:Y:S01]  /*1d240*/  @!P5 STG.E.U8 desc[UR48][R12.64+0xc9], R7 ;  /* 0x0000c9070c00d986 */ /* 0x0003e2000c101130 */
[C---:B------:R-:W-:Y:S02]  /*1d250*/  ISETP.LT.OR P5, PT, R32.reuse, 0xca, !P2 ;  /* 0x000000ca2000780c */ /* 0x040fe400057a1670 */
[----:B0-----:R-:W-:Y:S02]  /*1d260*/  F2FP.SATFINITE.E4M3.F32.PACK_AB_MERGE_C R5, RZ, R0, RZ ;  /* 0x00000000ff05723e */ /* 0x001fe400048070ff */
[----:B-1----:R-:W-:Y:S01]  /*1d270*/  F2FP.SATFINITE.E4M3.F32.PACK_AB_MERGE_C R9, RZ, R2, RZ ;  /* 0x00000002ff09723e */ /* 0x002fe200048070ff */
[----:B------:R-:W-:Y:S02]  /*1d280*/  FMUL R0, R37, UR41 ;  /* 0x0000002925007c20 */ /* 0x000fe40008400000 */
[----:B------:R-:W4:Y:S04]  /*1d290*/  LDL.LU R37, [R1+0x318] ;  /* 0x0003180001257983 */ /* 0x000f280000300800 */
[----:B------:R0:W-:Y:S01]  /*1d2a0*/  @!P6 STG.E.U8 desc[UR48][R24.64+0xc8], R5 ;  /* 0x0000c8051800e986 */ /* 0x0001e2000c101130 */
[----:B------:R-:W-:-:S03]  /*1d2b0*/  ISETP.LT.OR P6, PT, R32, 0xd1, !P3 ;  /* 0x000000d12000780c */ /* 0x000fc60005fc1670 */
[----:B------:R1:W-:Y:S01]  /*1d2c0*/  @!P5 STG.E.U8 desc[UR48][R24.64+0xc9], R9 ;  /* 0x0000c9091800d986 */ /* 0x0003e2000c101130 */
[----:B------:R-:W-:Y:S01]  /*1d2d0*/  ISETP.LT.OR P5, PT, R32, 0xd2, !P3 ;  /* 0x000000d22000780c */ /* 0x000fe20005fa1670 */
[----:B------:R-:W-:Y:S01]  /*1d2e0*/  FMUL R2, R36, UR41 ;  /* 0x0000002924027c20 */ /* 0x000fe20008400000 */
[----:B------:R-:W-:Y:S01]  /*1d2f0*/  F2FP.SATFINITE.E4M3.F32.PACK_AB_MERGE_C R3, RZ, R0, RZ ;  /* 0x00000000ff03723e */ /* 0x000fe200048070ff */
[----:B------:R-:W-:Y:S01]  /*1d300*/  FMUL R0, R41, UR41 ;  /* 0x0000002929007c20 */ /* 0x000fe20008400000 */
[----:B------:R-:W4:Y:S02]  /*1d310*/  LDL.LU R36, [R1+0x31c] ;  /* 0x00031c0001247983 */ /* 0x000f240000300800 */
[----:B------:R-:W-:Y:S02]  /*1d320*/  F2FP.SATFINITE.E4M3.F32.PACK_AB_MERGE_C R7, RZ, R2, RZ ;  /* 0x00000002ff07723e */ /* 0x000fe400048070ff */
[----:B0-----:R-:W-:Y:S01]  /*1d330*/  F2FP.SATFINITE.E4M3.F32.PACK_AB_MERGE_C R5, RZ, R0, RZ ;  /* 0x00000000ff05723e */ /* 0x001fe200048070ff */
[----:B------:R-:W-:Y:S04]  /*1d340*/  @!P6 STG.E.U8 desc[UR48][R12.64+0xd0], R3 ;  /* 0x0000d0030c00e986 */ /* 0x000fe8000c101130 */
[----:B------:R0:W-:Y:S01]  /*1d350*/  @!P5 STG.E.U8 desc[UR48][R12.64+0xd1], R7 ;  /* 0x0000d1070c00d986 */ /* 0x0001e2000c101130 */
[----:B--2---:R-:W-:-:S03]  /*1d360*/  FMUL R2, R35, UR41 ;  /* 0x0000002923027c20 */ /* 0x004fc60008400000 */
[----:B------:R-:W2:Y:S01]  /*1d370*/  LDL.LU R35, [R1+0x320] ;  /* 0x0003200001237983 */ /* 0x000ea20000300800 */
[----:B---3--:R-:W-:Y:S01]  /*1d380*/  FMUL R0, R34, UR41 ;  /* 0x0000002922007c20 */ /* 0x008fe20008400000 */
[----:B-1----:R-:W-:Y:S02]  /*1d390*/  F2FP.SATFINITE.E4M3.F32.PACK_AB_MERGE_C R9, RZ, R2, RZ ;  /* 0x00000002ff09723e */ /* 0x002fe400048070ff */
[----:B------:R-:W3:Y:S01]  /*1d3a0*/  LDL.LU R34, [R1+0x324] ;  /* 0x0003240001227983 */ /* 0x000ee20000300800 */
[----:B----4-:R-:W-:Y:S01]  /*1d3b0*/  FMUL R2, R31, UR41 ;  /* 0x000000291f027c20 */ /* 0x010fe20008400000 */
[----:B0-----:R-:W-:Y:S02]  /*1d3c0*/  F2FP.SATFINITE.E4M3.F32.PACK_AB_MERGE_C R7, RZ, R0, RZ ;  /* 0x00000000ff07723e */ /* 0x001fe400048070ff */
[----:B------:R-:W4:Y:S01]  /*1d3d0*/  LDL.LU R31, [R1+0x328] ;  /* 0x00032800011f7983 */ /* 0x000f220000300800 */
[----:B------:R-:W-:-:S03]  /*1d3e0*/  FMUL R0, R30, UR41 ;  /* 0x000000291e007c20 */ /* 0x000fc60008400000 */
[----:B------:R-:W4:Y:S01]  /*1d3f0*/  LDL.LU R30, [R1+0x32c] ;  /* 0x00032c00011e7983 */ /* 0x000f220000300800 */
[C---:B------:R-:W-:Y:S02]  /*1d400*/  ISETP.LT.OR P6, PT, R32.reuse, 0xd1, !P2 ;  /* 0x000000d12000780c */ /* 0x040fe400057c1670 */
[----:B------:R-:W-:Y:S01]  /*1d410*/  ISETP.LT.OR P5, PT, R32, 0xd2, !P2 ;  /* 0x000000d22000780c */ /* 0x000fe200057a1670 */
[----:B------:R-:W4:Y:S01]  /*1d420*/  LDL.LU R41, [R1+0x330] ;  /* 0x0003300001297983 */ /* 0x000f220000300800 */
[----:B------:R-:W-:Y:S01]  /*1d430*/  F2FP.SATFINITE.E4M3.F32.PACK_AB_MERGE_C R11, RZ, R2, RZ ;  /* 0x00000002ff0b723e */ /* 0x000fe200048070ff */
[----:B------:R-:W-:-:S08]  /*1d440*/  FMUL R2, R38, UR41 ;  /* 0x0000002926027c20 */ /* 0x000fd00008400000 */
[----:B------:R0:W-:Y:S01]  /*1d450*/  @!P6 STG.E.U8 desc[UR48][R24.64+0xd0], R5 ;  /* 0x0000d0051800e986 */ /* 0x0001e2000c101130 */
[C---:B------:R-:W-:Y:S02]  /*1d460*/  ISETP.LT.OR P6, PT, R32.reuse, 0xd9, !P3 ;  /* 0x000000d92000780c */ /* 0x040fe40005fc1670 */
[C---:B------:R-:W-:Y:S01]  /*1d470*/  ISETP.LT.OR P3, PT, R32.reuse, 0xda, !P3 ;  /* 0x000000da2000780c */ /* 0x040fe20005f61670 */
[----:B------:R1:W-:Y:S01]  /*1d480*/  @!P5 STG.E.U8 desc[UR48][R24.64+0xd1], R9 ;  /* 0x0000d1091800d986 */ /* 0x0003e2000c101130 */
[----:B------:R-:W-:Y:S02]  /*1d490*/  ISETP.LT.OR P5, PT, R32, 0xd9, !P2 ;  /* 0x000000d92000780c */ /* 0x000fe400057a1670 */
[----:B0-----:R-:W-:Y:S01]  /*1d4a0*/  F2FP.SATFINITE.E4M3.F32.PACK_AB_MERGE_C R5, RZ, R0, RZ ;  /* 0x00000000ff05723e */ /* 0x001fe200048070ff */
[----:B------:R-:W-:Y:S02]  /*1d4b0*/  FMUL R0, R39, UR41 ;  /* 0x0000002927007c20 */ /* 0x000fe40008400000 */
[----:B------:R-:W4:Y:S04]  /*1d4c0*/  LDL.LU R39, [R1+0x334] ;  /* 0x0003340001277983 */ /* 0x000f280000300800 */
[----:B------:R-:W4:Y:S04]  /*1d4d0*/  LDL.LU R38, [R1+0x338] ;  /* 0x0003380001267983 */ /* 0x000f280000300800 */
[----:B------:R0:W-:Y:S01]  /*1d4e0*/  @!P6 STG.E.U8 desc[UR48][R12.64+0xd8], R7 ;  /* 0x0000d8070c00e986 */ /* 0x0001e2000c101130 */
[----:B------:R-:W-:-:S03]  /*1d4f0*/  FMUL R3, R37, UR41 ;  /* 0x0000002925037c20 */ /* 0x000fc60008400000 */
[----:B------:R-:W4:Y:S01]  /*1d500*/  LDL.LU R37, [R1+0x33c] ;  /* 0x00033c0001257983 */ /* 0x000f220000300800 */
[----:B-1----:R-:W-:-:S03]  /*1d510*/  F2FP.SATFINITE.E4M3.F32.PACK_AB_MERGE_C R9, RZ, R2, RZ ;  /* 0x00000002ff09723e */ /* 0x002fc600048070ff */
[----:B------:R1:W-:Y:S01]  /*1d520*/  @!P3 STG.E.U8 desc[UR48][R12.64+0xd9], R11 ;  /* 0x0000d90b0c00b986 */ /* 0x0003e2000c101130 */
[----:B0-----:R-:W-:Y:S01]  /*1d530*/  F2FP.SATFINITE.E4M3.F32.PACK_AB_MERGE_C R7, RZ, R0, RZ ;  /* 0x00000000ff07723e */ /* 0x001fe200048070ff */
[----:B------:R-:W-:Y:S02]  /*1d540*/  FMUL R4, R36, UR41 ;  /* 0x0000002924047c20 */ /* 0x000fe40008400000 */
[----:B------:R0:W-:Y:S04]  /*1d550*/  @!P5 STG.E.U8 desc[UR48][R24.64+0xd8], R5 ;  /* 0x0000d8051800d986 */ /* 0x0001e8000c101130 */
[----:B------:R-:W4:Y:S01]  /*1d560*/  LDL.LU R36, [R1+0x340] ;  /* 0x0003400001247983 */ /* 0x000f220000300800 */
[----:B-1----:R-:W-:Y:S01]  /*1d570*/  F2FP.SATFINITE.E4M3.F32.PACK_AB_MERGE_C R11, RZ, R3, RZ ;  /* 0x00000003ff0b723e */ /* 0x002fe200048070ff */
[----:B--2---:R-:W-:-:S02]  /*1d580*/  FMUL R0, R35, UR41 ;  /* 0x0000002923007c20 */ /* 0x004fc40008400000 */
[----:B------:R-:W2:Y:S01]  /*1d590*/  LDL.LU R35, [R1+0x344] ;  /* 0x0003440001237983 */ /* 0x000ea20000300800 */
[----:B---3--:R-:W-:Y:S02]  /*1d5a0*/  FMUL R2, R34, UR41 ;  /* 0x0000002922027c20 */ /* 0x008fe40008400000 */
[----:B0-----:R-:W-:Y:S01]  /*1d5b0*/  F2FP.SATFINITE.E4M3.F32.PACK_AB_MERGE_C R5, RZ, R0, RZ ;  /* 0x00000000ff05723e */ /* 0x001fe200048070ff */
[----:B------:R-:W3:Y:S01]  /*1d5c0*/  LDL.LU R34, [R1+0x348] ;  /* 0x0003480001227983 */ /* 0x000ee20000300800 */
[----:B----4-:R-:W-:-:S03]  /*1d5d0*/  FMUL R3, R31, UR41 ;  /* 0x000000291f037c20 */ /* 0x010fc60008400000 */
[----:B------:R-:W4:Y:S01]  /*1d5e0*/  LDL.LU R31, [R1+0x34c] ;  /* 0x00034c00011f7983 */ /* 0x000f220000300800 */
[----:B------:R-:W-:-:S03]  /*1d5f0*/  FMUL R0, R30, UR41 ;  /* 0x000000291e007c20 */ /* 0x000fc60008400000 */
[----:B------:R-:W4:Y:S01]  /*1d600*/  LDL.LU R30, [R1+0x350] ;  /* 0x00035000011e7983 */ /* 0x000f220000300800 */
[C---:B------:R-:W-:Y:S02]  /*1d610*/  ISETP.LT.OR P2, PT, R32.reuse, 0xda, !P2 ;  /* 0x000000da2000780c */ /* 0x040fe40005741670 */
[C---:B------:R-:W-:Y:S02]  /*1d620*/  ISETP.LT.OR P6, PT, R32.reuse, 0xc1, !P1 ;  /* 0x000000c12000780c */ /* 0x040fe40004fc1670 */
[C---:B------:R-:W-:Y:S02]  /*1d630*/  ISETP.LT.OR P3, PT, R32.reuse, 0xc2, !P1 ;  /* 0x000000c22000780c */ /* 0x040fe40004f61670 */
[----:B------:R-:W-:-:S07]  /*1d640*/  ISETP.LT.OR P5, PT, R32, 0xc1, !P0 ;  /* 0x000000c12000780c */ /* 0x000fce00047a1670 */
[----:B------:R0:W-:Y:S01]  /*1d650*/  @!P2 STG.E.U8 desc[UR48][R24.64+0xd9], R7 ;  /* 0x0000d9071800a986 */ /* 0x0001e2000c101130 */
[----:B------:R-:W-:-:S03]  /*1d660*/  ISETP.LT.OR P2, PT, R32, 0xca, !P1 ;  /* 0x000000ca2000780c */ /* 0x000fc60004f41670 */
[----:B------:R1:W-:Y:S01]  /*1d670*/  @!P6 STG.E.U8 desc[UR48][R28.64+0xc0], R9 ;  /* 0x0000c0091c00e986 */ /* 0x0003e2000c101130 */
[----:B------:R-:W-:-:S03]  /*1d680*/  ISETP.LT.OR P6, PT, R32, 0xc2, !P0 ;  /* 0x000000c22000780c */ /* 0x000fc600047c1670 */
[----:B------:R1:W-:Y:S01]  /*1d690*/  @!P3 STG.E.U8 desc[UR48][R28.64+0xc1], R11 ;  /* 0x0000c10b1c00b986 */ /* 0x0003e2000c101130 */
[C---:B------:R-:W-:Y:S02]  /*1d6a0*/  ISETP.LT.OR P3, PT, R32.reuse, 0xc9, !P1 ;  /* 0x000000c92000780c */ /* 0x040fe40004f61670 */
[----:B------:R-:W-:Y:S02]  /*1d6b0*/  F2FP.SATFINITE.E4M3.F32.PACK_AB_MERGE_C R13, RZ, R4, RZ ;  /* 0x00000004ff0d723e */ /* 0x000fe400048070ff */
[----:B0-----:R-:W-:Y:S02]  /*1d6c0*/  F2FP.SATFINITE.E4M3.F32.PACK_AB_MERGE_C R7, RZ, R2, RZ ;  /* 0x00000002ff07723e */ /* 0x001fe400048070ff */
[----:B-1----:R-:W-:Y:S01]  /*1d6d0*/  F2FP.SATFINITE.E4M3.F32.PACK_AB_MERGE_C R9, RZ, R3, RZ ;  /* 0x00000003ff09723e */ /* 0x002fe200048070ff */
[----:B------:R-:W-:Y:S01]  /*1d6e0*/  @!P5 STG.E.U8 desc[UR48][R26.64+0xc0], R13 ;  /* 0x0000c00d1a00d986 */ /* 0x000fe2000c101130 */
[----:B------:R-:W-:-:S03]  /*1d6f0*/  ISETP.LT.OR P5, PT, R32, 0xc9, !P0 ;  /* 0x000000c92000780c */ /* 0x000fc600047a1670 */
[----:B------:R0:W-:Y:S01]  /*1d700*/  @!P6 STG.E.U8 desc[UR48][R26.64+0xc1], R5 ;  /* 0x0000c1051a00e986 */ /* 0x0001e2000c101130 */
[----:B------:R-:W-:-:S03]  /*1d710*/  ISETP.LT.OR P6, PT, R32, 0xca, !P0 ;  /* 0x000000ca2000780c */ /* 0x000fc600047c1670 */
[----:B------:R1:W-:Y:S01]  /*1d720*/  @!P2 STG.E.U8 desc[UR48][R28.64+0xc9], R9 ;  /* 0x0000c9091c00a986 */ /* 0x0003e2000c101130 */
[C---:B------:R-:W-:Y:S01]  /*1d730*/  ISETP.LT.OR P2, PT, R32.reuse, 0xd2, !P1 ;  /* 0x000000d22000780c */ /* 0x040fe20004f41670 */
[----:B------:R-:W-:Y:S02]  /*1d740*/  FMUL R2, R41, UR41 ;  /* 0x0000002929027c20 */ /* 0x000fe40008400000 */
[----:B------:R1:W-:Y:S01]  /*1d750*/  @!P3 STG.E.U8 desc[UR48][R28.64+0xc8], R7 ;  /* 0x0000c8071c00b986 */ /* 0x0003e2000c101130 */
[----:B------:R-:W-:Y:S01]  /*1d760*/  ISETP.LT.OR P3, PT, R32, 0xd1, !P1 ;  /* 0x000000d12000780c */ /* 0x000fe20004f61670 */
[----:B------:R-:W-:Y:S01]  /*1d770*/  FMUL R3, R38, UR41 ;  /* 0x0000002926037c20 */ /* 0x000fe20008400000 */
[----:B------:R-:W-:Y:S01]  /*1d780*/  F2FP.SATFINITE.E4M3.F32.PACK_AB_MERGE_C R11, RZ, R0, RZ ;  /* 0x00000000ff0b723e */ /* 0x000fe200048070ff */
[----:B------:R-:W-:Y:S01]  /*1d790*/  FMUL R0, R39, UR41 ;  /* 0x0000002927007c20 */ /* 0x000fe20008400000 */
[----:B0-----:R-:W-:Y:S02]  /*1d7a0*/  F2FP.SATFINITE.E4M3.F32.PACK_AB_MERGE_C R5, RZ, R2, RZ ;  /* 0x00000002ff05723e */ /* 0x001fe400048070ff */
[----:B-1----:R-:W-:Y:S01]  /*1d7b0*/  F2FP.SATFINITE.E4M3.F32.PACK_AB_MERGE_C R9, RZ, R3, RZ ;  /* 0x00000003ff09723e */ /* 0x002fe200048070ff */
[----:B------:R-:W-:Y:S01]  /*1d7c0*/  @!P5 STG.E.U8 desc[UR48][R26.64+0xc8], R11 ;  /* 0x0000c80b1a00d986 */ /* 0x000fe2000c101130 */
[----:B------:R-:W-:Y:S01]  /*1d7d0*/  F2FP.SATFINITE.E4M3.F32.PACK_AB_MERGE_C R7, RZ, R0, RZ ;  /* 0x00000000ff07723e */ /* 0x000fe200048070ff */
[----:B------:R-:W-:-:S02]  /*1d7e0*/  FMUL R0, R37, UR41 ;  /* 0x0000002925007c20 */ /* 0x000fc40008400000 */
[----:B------:R-:W-:Y:S01]  /*1d7f0*/  @!P6 STG.E.U8 desc[UR48][R26.64+0xc9], R5 ;  /* 0x0000c9051a00e986 */ /* 0x000fe2000c101130 */
[C---:B------:R-:W-:Y:S02]  /*1d800*/  ISETP.LT.OR P5, PT, R32.reuse, 0xd1, !P0 ;  /* 0x000000d12000780c */ /* 0x040fe400047a1670 */
[C---:B------:R-:W-:Y:S01]  /*1d810*/  ISETP.LT.OR P6, PT, R32.reuse, 0xd2, !P0 ;  /* 0x000000d22000780c */ /* 0x040fe200047c1670 */
[----:B------:R-:W-:Y:S01]  /*1d820*/  @!P2 STG.E.U8 desc[UR48][R28.64+0xd1], R9 ;  /* 0x0000d1091c00a986 */ /* 0x000fe2000c101130 */
[C---:B------:R-:W-:Y:S02]  /*1d830*/  ISETP.LT.OR P2, PT, R32.reuse, 0xd9, !P1 ;  /* 0x000000d92000780c */ /* 0x040fe40004f41670 */
[C---:B------:R-:W-:Y:S01]  /*1d840*/  ISETP.LT.OR P1, PT, R32.reuse, 0xda, !P1 ;  /* 0x000000da2000780c */ /* 0x040fe20004f21670 */
[----:B------:R0:W-:Y:S01]  /*1d850*/  @!P3 STG.E.U8 desc[UR48][R28.64+0xd0], R7 ;  /* 0x0000d0071c00b986 */ /* 0x0001e2000c101130 */
[----:B------:R-:W-:Y:S02]  /*1d860*/  ISETP.LT.OR P3, PT, R32, 0xd9, !P0 ;  /* 0x000000d92000780c */ /* 0x000fe40004761670 */
[----:B------:R-:W-:Y:S01]  /*1d870*/  F2FP.SATFINITE.E4M3.F32.PACK_AB_MERGE_C R13, RZ, R0, RZ ;  /* 0x00000000ff0d723e */ /* 0x000fe200048070ff */
[----:B------:R-:W-:Y:S01]  /*1d880*/  FMUL R0, R36, UR41 ;  /* 0x0000002924007c20 */ /* 0x000fe20008400000 */
[----:B------:R-:W-:-:S04]  /*1d890*/  ISETP.LT.OR P0, PT, R32, 0xda, !P0 ;  /* 0x000000da2000780c */ /* 0x000fc80004701670 */
[----:B0-----:R-:W-:Y:S01]  /*1d8a0*/  F2FP.SATFINITE.E4M3.F32.PACK_AB_MERGE_C R7, RZ, R0, RZ ;  /* 0x00000000ff07723e */ /* 0x001fe200048070ff */
[----:B------:R0:W-:Y:S04]  /*1d8b0*/  @!P5 STG.E.U8 desc[UR48][R26.64+0xd0], R13 ;  /* 0x0000d00d1a00d986 */ /* 0x0001e8000c101130 */
[----:B------:R0:W-:Y:S01]  /*1d8c0*/  @!P6 STG.E.U8 desc[UR48][R26.64+0xd1], R7 ;  /* 0x0000d1071a00e986 */ /* 0x0001e2000c101130 */
[----:B--2---:R-:W-:Y:S01]  /*1d8d0*/  FMUL R2, R35, UR41 ;  /* 0x0000002923027c20 */ /* 0x004fe20008400000 */
[----:B---3--:R-:W-:Y:S01]  /*1d8e0*/  FMUL R3, R34, UR41 ;  /* 0x0000002922037c20 */ /* 0x008fe20008400000 */
[----:B----4-:R-:W-:Y:S01]  /*1d8f0*/  FMUL R4, R31, UR41 ;  /* 0x000000291f047c20 */ /* 0x010fe20008400000 */
[----:B------:R-:W-:Y:S02]  /*1d900*/  FMUL R5, R30, UR41 ;  /* 0x000000291e057c20 */ /* 0x000fe40008400000 */
[----:B------:R-:W-:-:S02]  /*1d910*/  F2FP.SATFINITE.E4M3.F32.PACK_AB_MERGE_C R9, RZ, R2, RZ ;  /* 0x00000002ff09723e */ /* 0x000fc400048070ff */
[----:B------:R-:W-:Y:S02]  /*1d920*/  F2FP.SATFINITE.E4M3.F32.PACK_AB_MERGE_C R3, RZ, R3, RZ ;  /* 0x00000003ff03723e */ /* 0x000fe400048070ff */
[----:B------:R-:W-:Y:S02]  /*1d930*/  F2FP.SATFINITE.E4M3.F32.PACK_AB_MERGE_C R11, RZ, R4, RZ ;  /* 0x00000004ff0b723e */ /* 0x000fe400048070ff */
[----:B------:R-:W-:Y:S01]  /*1d940*/  F2FP.SATFINITE.E4M3.F32.PACK_AB_MERGE_C R5, RZ, R5, RZ ;  /* 0x00000005ff05723e */ /* 0x000fe200048070ff */
[----:B------:R0:W-:Y:S04]  /*1d950*/  @!P2 STG.E.U8 desc[UR48][R28.64+0xd8], R9 ;  /* 0x0000d8091c00a986 */ /* 0x0001e8000c101130 */
[----:B------:R0:W-:Y:S04]  /*1d960*/  @!P1 STG.E.U8 desc[UR48][R28.64+0xd9], R3 ;  /* 0x0000d9031c009986 */ /* 0x0001e8000c101130 */
[----:B------:R0:W-:Y:S04]  /*1d970*/  @!P3 STG.E.U8 desc[UR48][R26.64+0xd8], R11 ;  /* 0x0000d80b1a00b986 */ /* 0x0001e8000c101130 */
[----:B------:R0:W-:Y:S02]  /*1d980*/  @!P0 STG.E.U8 desc[UR48][R26.64+0xd9], R5 ;  /* 0x0000d9051a008986 */ /* 0x0001e4000c101130 */
.L_x_487:
[----:B------:R-:W-:Y:S05]  /*1d990*/  BSYNC B0 ;  /* 0x0000000000007941 */ /* 0x000fea0003800000 */
.L_x_37:
[----:B0-2---:R-:W2:Y:S04]  /*1d9a0*/  LDL.LU R3, [R1+0x35c] ;  /* 0x00035c0001037983 */ /* 0x005ea80000300800 */
[----:B------:R-:W2:Y:S01]  /*1d9b0*/  LDL.LU R2, [R1+0x360] ;  /* 0x0003600001027983 */ /* 0x000ea20000300800 */
[----:B------:R-:W-:Y:S01]  /*1d9c0*/  ULDC UR12, c[0x0][0xc] ;  /* 0x00000300000c7ab9 */ /* 0x000fe20000000800 */
[----:B------:R-:W-:Y:S01]  /*1d9d0*/  ULDC UR13, c[0x0][0x10] ;  /* 0x00000400000d7ab9 */ /* 0x000fe20000000800 */
[----:B---34-:R-:W2:Y:S01]  /*1d9e0*/  LDC R5, c[0x0][0x14] ;  /* 0x00000500ff057b82 */ /* 0x018ea20000000800 */
[----:B------:R-:W-:Y:S01]  /*1d9f0*/  UIMAD.WIDE.U32 UR12, UR12, UR13, URZ ;  /* 0x0000000d0c0c72a5 */ /* 0x000fe2000f8e003f */
[----:B-----5:R-:W-:Y:S01]  /*1da00*/  PRMT R0, RZ, 0x7610, R0 ;  /* 0x00007610ff007816 */ /* 0x020fe20000000000 */
[----:B------:R-:W-:-:S04]  /*1da10*/  UMOV UR42, 0xffffffff ;  /* 0xffffffff002a7882 */ /* 0x000fc80000000000 */
[----:B--2---:R-:W-:-:S04]  /*1da20*/  IMAD.WIDE.U32 R2, R5, UR12, R2 ;  /* 0x0000000c05027c25 */ /* 0x004fc8000f8e0002 */
[----:B------:R-:W-:Y:S01]  /*1da30*/  IMAD R5, R5, UR13, RZ ;  /* 0x0000000d05057c24 */ /* 0x000fe2000f8e02ff */
[----:B------:R-:W-:Y:S01]  /*1da40*/  ULDC.64 UR12, c[0x0][0x650] ;  /* 0x00019400000c7ab9 */ /* 0x000fe20000000a00 */
[----:B-1----:R-:W-:Y:S01]  /*1da50*/  IMAD.MOV.U32 R11, RZ, RZ, R2 ;  /* 0x000000ffff0b7224 */ /* 0x002fe200078e0002 */
[----:B------:R-:W-:Y:S01]  /*1da60*/  ISETP.GE.U32.AND P0, PT, R2, UR12, PT ;  /* 0x0000000c02007c0c */ /* 0x000fe2000bf06070 */
[----:B------:R-:W-:Y:S02]  /*1da70*/  IMAD.IADD R13, R3, 0x1, R5 ;  /* 0x00000001030d7824 */ /* 0x000fe400078e0205 */
[----:B------:R-:W-:-:S03]  /*1da80*/  IMAD.MOV.U32 R2, RZ, RZ, -0x1 ;  /* 0xffffffffff027424 */ /* 0x000fc600078e00ff */
[----:B------:R0:W-:Y:S01]  /*1da90*/  STL [R1+0x35c], R13 ;  /* 0x00035c0d01007387 */ /* 0x0001e20000100800 */
[----:B------:R-:W-:-:S03]  /*1daa0*/  ISETP.GE.U32.AND.EX P0, PT, R13, UR13, PT, P0 ;  /* 0x0000000d0d007c0c */ /* 0x000fc6000bf06100 */
[----:B------:R0:W-:Y:S04]  /*1dab0*/  STL [R1+0x360], R11 ;  /* 0x0003600b01007387 */ /* 0x0001e80000100800 */
[----:B------:R0:W-:Y:S06]  /*1dac0*/  STL [R1+0x364], R2 ;  /* 0x0003640201007387 */ /* 0x0001ec0000100800 */
[----:B------:R-:W-:Y:S05]  /*1dad0*/  @P0 BRA `(.L_x_488) ;  /* 0x0000000400740947 */ /* 0x000fea0003800000 */
[----:B------:R-:W1:Y:S01]  /*1dae0*/  S2R R8, SR_CTAID.X ;  /* 0x0000000000087919 */ /* 0x000e620000002500 */
[----:B------:R-:W-:Y:S01]  /*1daf0*/  ULDC.64 UR18, c[0x0][0x628] ;  /* 0x00018a0000127ab9 */ /* 0x000fe20000000a00 */
[----:B------:R-:W2:Y:S01]  /*1db00*/  LDC R9, c[0x0][0x144] ;  /* 0x00005100ff097b82 */ /* 0x000ea20000000800 */
[----:B------:R-:W-:Y:S01]  /*1db10*/  ULDC UR6, c[0x0][0x150] ;  /* 0x0000540000067ab9 */ /* 0x000fe20000000800 */
[----:B------:R-:W3:Y:S01]  /*1db20*/  S2R R12, SR_CTAID.Y ;  /* 0x00000000000c7919 */ /* 0x000ee20000002600 */
[----:B------:R-:W-:Y:S01]  /*1db30*/  ISETP.NE.U32.AND P0, PT, RZ, UR18, PT ;  /* 0x00000012ff007c0c */ /* 0x000fe2000bf05070 */
[----:B------:R-:W-:Y:S01]  /*1db40*/  ULDC UR10, c[0x0][0x630] ;  /* 0x00018c00000a7ab9 */ /* 0x000fe20000000800 */
[----:B------:R-:W-:Y:S02]  /*1db50*/  R2UR UR16, R11 ;  /* 0x000000000b1072ca */ /* 0x000fe400000e0000 */
[----:B------:R-:W-:Y:S01]  /*1db60*/  ISETP.NE.AND.EX P0, PT, RZ, UR19, PT, P0 ;  /* 0x00000013ff007c0c */ /* 0x000fe2000bf05300 */
[----:B------:R-:W4:Y:S01]  /*1db70*/  LDC.64 R6, c[0x0][0x620] ;  /* 0x00018800ff067b82 */ /* 0x000f220000000a00 */
[----:B------:R-:W-:-:S02]  /*1db80*/  R2UR UR17, R13 ;  /* 0x000000000d1172ca */ /* 0x000fc400000e0000 */
[----:B-1----:R-:W-:-:S05]  /*1db90*/  I2FP.F32.U32 R0, R8 ;  /* 0x0000000800007245 */ /* 0x002fca0000201000 */
[----:B------:R-:W-:-:S06]  /*1dba0*/  FMUL R0, R0, UR6 ;  /* 0x0000000600007c20 */ /* 0x000fcc0008400000 */
[----:B------:R-:W1:Y:S01]  /*1dbb0*/  F2I.U32.TRUNC.NTZ R0, R0 ;  /* 0x0000000000007305 */ /* 0x000e62000020f000 */
[----:B---3--:R-:W-:Y:S05]  /*1dbc0*/  @!P0 BRA `(.L_x_489) ;  /* 0x0000000000308947 */ /* 0x008fea0003800000 */
        /* <DEDUP_REMOVED lines=12> */
.L_x_489:
[----:B------:R-:W-:Y:S01]  /*1dc90*/  USHF.R.U64 UR42, UR16, UR10, UR17 ;  /* 0x0000000a102a7299 */ /* 0x000fe20008001211 */
[----:B------:R-:W3:Y:S01]  /*1dca0*/  LDC.64 R20, c[0x0][0x640] ;  /* 0x00019000ff147b82 */ /* 0x000ee20000000a00 */
[----:B------:R-:W-:Y:S01]  /*1dcb0*/  USHF.R.U32.HI UR6, URZ, UR10, UR17 ;  /* 0x0000000a3f067299 */ /* 0x000fe20008011611 */
[----:B-1----:R-:W-:Y:S02]  /*1dcc0*/  IMAD.MOV R10, RZ, RZ, -R0 ;  /* 0x000000ffff0a7224 */ /* 0x002fe400078e0a00 */
[----:B0-----:R-:W-:Y:S01]  /*1dcd0*/  IMAD.MOV.U32 R2, RZ, RZ, R11 ;  /* 0x000000ffff027224 */ /* 0x001fe200078e000b */
[----:B------:R-:W-:Y:S01]  /*1dce0*/  IADD3 R5, P0, RZ, -UR42, RZ ;  /* 0x8000002aff057c10 */ /* 0x000fe2000ff1e0ff */
[----:B--2---:R-:W-:Y:S02]  /*1dcf0*/  IMAD R17, R9, R10, R8 ;  /* 0x0000000a09117224 */ /* 0x004fe400078e0208 */
[----:B------:R-:W0:Y:S02]  /*1dd00*/  LDC R4, c[0x0][0x618] ;  /* 0x00018600ff047b82 */ /* 0x000e240000000800 */
[----:B------:R-:W-:Y:S01]  /*1dd10*/  IMAD.X R3, RZ, RZ, ~UR6, P0 ;  /* 0x80000006ff037e24 */ /* 0x000fe200080e06ff */
[----:B------:R-:W-:-:S03]  /*1dd20*/  ULDC UR6, c[0x0][0x154] ;  /* 0x0000550000067ab9 */ /* 0x000fc60000000800 */
[-C--:B----4-:R-:W-:Y:S02]  /*1dd30*/  IMAD R0, R3, R6.reuse, RZ ;  /* 0x0000000603007224 */ /* 0x090fe400078e02ff */
[----:B------:R-:W1:Y:S01]  /*1dd40*/  LDC R14, c[0x0][0x608] ;  /* 0x00018200ff0e7b82 */ /* 0x000e620000000800 */
[----:B------:R-:W-:Y:S02]  /*1dd50*/  IMAD.MOV.U32 R3, RZ, RZ, R13 ;  /* 0x000000ffff037224 */ /* 0x000fe400078e000d */
[----:B------:R-:W-:-:S05]  /*1dd60*/  IMAD.WIDE.U32 R2, R5, R6, R2 ;  /* 0x0000000605027225 */ /* 0x000fca00078e0002 */
[----:B------:R-:W2:Y:S01]  /*1dd70*/  LDC R18, c[0x0][0x658] ;  /* 0x00019600ff127b82 */ /* 0x000ea20000000800 */
[----:B------:R-:W-:Y:S01]  /*1dd80*/  IMAD R5, R5, R7, R0 ;  /* 0x0000000705057224 */ /* 0x000fe200078e0200 */
[----:B------:R-:W-:Y:S01]  /*1dd90*/  I2FP.F32.U32 R0, R12 ;  /* 0x0000000c00007245 */ /* 0x000fe20000201000 */
[----:B------:R-:W-:Y:S01]  /*1dda0*/  IMAD.MOV.U32 R7, RZ, RZ, 0x1 ;  /* 0x00000001ff077424 */ /* 0x000fe200078e00ff */
[----:B---3--:R-:W-:Y:S01]  /*1ddb0*/  ISETP.NE.U32.AND P0, PT, R20, RZ, PT ;  /* 0x000000ff1400720c */ /* 0x008fe20003f05070 */
[----:B------:R-:W-:Y:S02]  /*1ddc0*/  IMAD.IADD R3, R3, 0x1, R5 ;  /* 0x0000000103037824 */ /* 0x000fe400078e0205 */
[----:B------:R-:W-:Y:S01]  /*1ddd0*/  FMUL R0, R0, UR6 ;  /* 0x0000000600007c20 */ /* 0x000fe20008400000 */
[----:B------:R-:W3:Y:S01]  /*1dde0*/  LDC R15, c[0x0][0x148] ;  /* 0x00005200ff0f7b82 */ /* 0x000ee20000000800 */
[----:B------:R-:W-:Y:S01]  /*1ddf0*/  ISETP.NE.AND.EX P0, PT, R21, RZ, PT, P0 ;  /* 0x000000ff1500720c */ /* 0x000fe20003f05300 */
[----:B------:R-:W-:Y:S01]  /*1de00*/  IMAD.MOV.U32 R5, RZ, RZ, -0x1 ;  /* 0xffffffffff057424 */ /* 0x000fe200078e00ff */
[-CC-:B0-----:R-:W-:Y:S01]  /*1de10*/  SHF.R.U64 R10, R2, R4.reuse, R3.reuse ;  /* 0x00000004020a7219 */ /* 0x181fe20000001203 */
[----:B------:R0:W4:Y:S01]  /*1de20*/  F2I.U32.TRUNC.NTZ R13, R0 ;  /* 0x00000000000d7305 */ /* 0x000122000020f000 */
[----:B------:R-:W-:-:S03]  /*1de30*/  SHF.R.U32.HI R3, RZ, R4, R3 ;  /* 0x00000004ff037219 */ /* 0x000fc60000011603 */
[----:B------:R-:W0:Y:S01]  /*1de40*/  LDC R16, c[0x0][0x600] ;  /* 0x00018000ff107b82 */ /* 0x000e220000000800 */
[-CC-:B-1----:R-:W-:Y:S02]  /*1de50*/  SHF.R.U64 R8, R10, R14.reuse, R3.reuse ;  /* 0x0000000e0a087219 */ /* 0x182fe40000001203 */
[----:B------:R-:W-:-:S05]  /*1de60*/  SHF.R.U32.HI R3, RZ, R14, R3 ;  /* 0x0000000eff037219 */ /* 0x000fca0000011603 */
[----:B------:R-:W1:Y:S01]  /*1de70*/  LDC R22, c[0x0][0x648] ;  /* 0x00019200ff167b82 */ /* 0x000e620000000800 */
[-CC-:B--2---:R-:W-:Y:S02]  /*1de80*/  SHF.R.U64 R11, R8, R18.reuse, R3.reuse ;  /* 0x00000012080b7219 */ /* 0x184fe40000001203 */
[-C--:B------:R-:W-:Y:S02]  /*1de90*/  SHF.L.U32 R5, R5, R18.reuse, RZ ;  /* 0x0000001205057219 */ /* 0x080fe400000006ff */
[-C--:B------:R-:W-:Y:S01]  /*1dea0*/  SHF.R.U32.HI R3, RZ, R18.reuse, R3 ;  /* 0x00000012ff037219 */ /* 0x080fe20000011603 */
[----:B------:R-:W-:Y:S01]  /*1deb0*/  IMAD.MOV.U32 R2, RZ, RZ, R11 ;  /* 0x000000ffff027224 */ /* 0x000fe200078e000b */
[----:B------:R-:W-:Y:S01]  /*1dec0*/  SHF.L.U32 R40, R7, R18, RZ ;  /* 0x0000001207287219 */ /* 0x000fe200000006ff */
[----:B------:R-:W2:Y:S01]  /*1ded0*/  LDC R23, c[0x0][0x638] ;  /* 0x00018e00ff177b82 */ /* 0x000ea20000000800 */
[----:B------:R-:W-:-:S07]  /*1dee0*/  LOP3.LUT R19, RZ, R5, RZ, 0x33, !PT ;  /* 0x00000005ff137212 */ /* 0x000fce00078e33ff */
[----:B------:R-:W0:Y:S01]  /*1def0*/  LDC R24, c[0x0][0x610] ;  /* 0x00018400ff187b82 */ /* 0x000e220000000800 */
[----:B----4-:R-:W-:Y:S05]  /*1df00*/  @!P0 BRA `(.L_x_490) ;  /* 0x0000000000288947 */ /* 0x010fea0003800000 */
[----:B0-----:R-:W0:Y:S02]  /*1df10*/  LDC R0, c[0x0][0x64c] ;  /* 0x00019300ff007b82 */ /* 0x001e240000000800 */
[----:B0-----:R-:W-:-:S05]  /*1df20*/  IADD3 R7, P0, R11, R0, RZ ;  /* 0x000000000b077210 */ /* 0x001fca0007f1e0ff */
        /* <DEDUP_REMOVED lines=8> */
.L_x_490:
[----:B01----:R-:W-:Y:S01]  /*1dfb0*/  SHF.R.U64 R0, R2, R22, R3 ;  /* 0x0000001602007219 */ /* 0x003fe20000001203 */
[----:B------:R-:W-:Y:S01]  /*1dfc0*/  VIADD R5, R16, 0xffffffff ;  /* 0xffffffff10057836 */ /* 0x000fe20000000000 */
[----:B------:R-:W-:Y:S01]  /*1dfd0*/  LOP3.LUT R3, R8, R19, RZ, 0xc0, !PT ;  /* 0x0000001308037212 */ /* 0x000fe200078ec0ff */
[----:B------:R-:W-:Y:S02]  /*1dfe0*/  IMAD.MOV R13, RZ, RZ, -R13 ;  /* 0x000000ffff0d7224 */ /* 0x000fe400078e0a0d */
[----:B------:R-:W-:Y:S02]  /*1dff0*/  IMAD.MOV R2, RZ, RZ, -R0 ;  /* 0x000000ffff027224 */ /* 0x000fe400078e0a00 */
[----:B------:R-:W-:Y:S01]  /*1e000*/  IMAD R40, R40, R0, R3 ;  /* 0x0000000028287224 */ /* 0x000fe200078e0203 */
[----:B------:R-:W-:Y:S01]  /*1e010*/  LOP3.LUT R3, R10, R5, RZ, 0xc0, !PT ;  /* 0x000000050a037212 */ /* 0x000fe200078ec0ff */
[----:B---3--:R-:W-:Y:S02]  /*1e020*/  @P4 IMAD R17, R15, R13, R12 ;  /* 0x0000000d0f114224 */ /* 0x008fe400078e020c */
[----:B--2---:R-:W-:-:S02]  /*1e030*/  IMAD R0, R2, R23, R11 ;  /* 0x0000001702007224 */ /* 0x004fc400078e020b */
[----:B------:R-:W-:Y:S02]  /*1e040*/  IMAD.MOV.U32 R2, RZ, RZ, 0x1 ;  /* 0x00000001ff027424 */ /* 0x000fe400078e00ff */
[----:B------:R-:W-:Y:S02]  /*1e050*/  IMAD R40, R40, R24, R17 ;  /* 0x0000001828287224 */ /* 0x000fe400078e0211 */
[----:B------:R-:W-:Y:S01]  /*1e060*/  IMAD R3, R0, R16, R3 ;  /* 0x0000001000037224 */ /* 0x000fe200078e0203 */
[----:B------:R-:W-:-:S04]  /*1e070*/  PRMT R0, R2, 0x7610, R0 ;  /* 0x0000761002007816 */ /* 0x000fc80000000000 */
[----:B------:R-:W-:Y:S02]  /*1e080*/  SEL R2, R3, R40, !P4 ;  /* 0x0000002803027207 */ /* 0x000fe40006000000 */
[----:B------:R-:W-:-:S03]  /*1e090*/  SEL R40, R40, R3, !P4 ;  /* 0x0000000328287207 */ /* 0x000fc60006000000 */
[----:B------:R1:W-:Y:S04]  /*1e0a0*/  STL [R1+0x364], R2 ;  /* 0x0003640201007387 */ /* 0x0003e80000100800 */
.L_x_488:
[----:B------:R2:W-:Y:S01]  /*1e0b0*/  STL [R1+0x368], R40 ;  /* 0x0003682801007387 */ /* 0x0005e20000100800 */
[----:B------:R-:W-:-:S13]  /*1e0c0*/  LOP3.LUT P0, RZ, R0, 0xff, RZ, 0xc0, !PT ;  /* 0x000000ff00ff7812 */ /* 0x000fda000780c0ff */
[----:B--2---:R-:W-:Y:S05]  /*1e0d0*/  @P0 BRA `(.L_x_491) ;  /* 0xfffffe3000a00947 */ /* 0x004fea000383ffff */
[----:B------:R-:W-:Y:S05]  /*1e0e0*/  EXIT ;  /* 0x000000000000794d */ /* 0x000fea0003800000 */
.L_x_7:
[----:B0-----:R-:W2:Y:S01]  /*1e0f0*/  LDL R16, [R1+0x360] ;  /* 0x0003600001107983 */ /* 0x001ea20000100800 */
[----:B------:R-:W-:-:S03]  /*1e100*/  ULDC.64 UR4, c[0x0][0x650] ;  /* 0x0001940000047ab9 */ /* 0x000fc60000000a00 */
[----:B------:R-:W3:Y:S01]  /*1e110*/  LDL R20, [R1+0x35c] ;  /* 0x00035c0001147983 */ /* 0x000ee20000100800 */
[----:B------:R-:W-:Y:S01]  /*1e120*/  PRMT R0, RZ, 0x7610, R0 ;  /* 0x00007610ff007816 */ /* 0x000fe20000000000 */
[----:B------:R-:W-:Y:S02]  /*1e130*/  IMAD.MOV.U32 R4, RZ, RZ, -0x1 ;  /* 0xffffffffff047424 */ /* 0x000fe400078e00ff */
[----:B------:R-:W-:Y:S02]  /*1e140*/  IMAD.MOV.U32 R5, RZ, RZ, -0x1 ;  /* 0xffffffffff057424 */ /* 0x000fe400078e00ff */
[----:B------:R-:W-:Y:S01]  /*1e150*/  IMAD.MOV.U32 R10, RZ, RZ, -0x1 ;  /* 0xffffffffff0a7424 */ /* 0x000fe200078e00ff */
[----:B--2---:R-:W-:-:S04]  /*1e160*/  ISETP.GE.U32.AND P0, PT, R16, UR4, PT ;  /* 0x0000000410007c0c */ /* 0x004fc8000bf06070 */
[----:B---3--:R-:W-:-:S13]  /*1e170*/  ISETP.GE.U32.AND.EX P0, PT, R20, UR5, PT, P0 ;  /* 0x0000000514007c0c */ /* 0x008fda000bf06100 */
[----:B------:R-:W-:Y:S05]  /*1e180*/  @P0 BRA `(.L_x_492) ;  /* 0x0000000400300947 */ /* 0x000fea0003800000 */
[----:B------:R-:W0:Y:S01]  /*1e190*/  LDC.64 R14, c[0x0][0x628] ;  /* 0x00018a00ff0e7b82 */ /* 0x000e220000000a00 */
[----:B------:R-:W-:Y:S02]  /*1e1a0*/  IMAD.MOV.U32 R8, RZ, RZ, R16 ;  /* 0x000000ffff087224 */ /* 0x000fe400078e0010 */
[----:B------:R-:W-:-:S05]  /*1e1b0*/  IMAD.MOV.U32 R9, RZ, RZ, R20 ;  /* 0x000000ffff097224 */ /* 0x000fca00078e0014 */
[----:B------:R-:W1:Y:S08]  /*1e1c0*/  LDC R10, c[0x0][0x630] ;  /* 0x00018c00ff0a7b82 */ /* 0x000e700000000800 */
[----:B------:R-:W2:Y:S01]  /*1e1d0*/  LDC.64 R18, c[0x0][0x620] ;  /* 0x00018800ff127b82 */ /* 0x000ea20000000a00 */
[----:B0-----:R-:W-:-:S04]  /*1e1e0*/  ISETP.NE.U32.AND P0, PT, R14, RZ, PT ;  /* 0x000000ff0e00720c */ /* 0x001fc80003f05070 */
[----:B------:R-:W-:-:S13]  /*1e1f0*/  ISETP.NE.AND.EX P0, PT, R15, RZ, PT, P0 ;  /* 0x000000ff0f00720c */ /* 0x000fda0003f05300 */
[----:B-12---:R-:W-:Y:S05]  /*1e200*/  @!P0 BRA `(.L_x_493) ;  /* 0x0000000000288947 */ /* 0x006fea0003800000 */
[----:B------:R-:W0:Y:S02]  /*1e210*/  LDC R0, c[0x0][0x634] ;  /* 0x00018d00ff007b82 */ /* 0x000e240000000800 */
        /* <DEDUP_REMOVED lines=9> */
.L_x_493:
[----:B------:R-:W0:Y:S01]  /*1e2b0*/  LDC.64 R22, c[0x0][0x640] ;  /* 0x00019000ff167b82 */ /* 0x000e220000000a00 */
[-CC-:B------:R-:W-:Y:S01]  /*1e2c0*/  SHF.R.U64 R14, R8, R10.reuse, R9.reuse ;  /* 0x0000000a080e7219 */ /* 0x180fe20000001209 */
[----:B------:R-:W-:Y:S01]  /*1e2d0*/  IMAD.MOV.U32 R4, RZ, RZ, R16 ;  /* 0x000000ffff047224 */ /* 0x000fe200078e0010 */
[----:B------:R-:W-:Y:S02]  /*1e2e0*/  SHF.R.U32.HI R0, RZ, R10, R9 ;  /* 0x0000000aff007219 */ /* 0x000fe40000011609 */
[----:B------:R-:W-:-:S03]  /*1e2f0*/  IADD3 R7, P0, RZ, -R14, RZ ;  /* 0x8000000eff077210 */ /* 0x000fc60007f1e0ff */
[----:B------:R-:W1:Y:S02]  /*1e300*/  LDC R6, c[0x0][0x618] ;  /* 0x00018600ff067b82 */ /* 0x000e640000000800 */
[----:B------:R-:W-:-:S04]  /*1e310*/  IMAD.X R5, RZ, RZ, ~R0, P0 ;  /* 0x000000ffff057224 */ /* 0x000fc800000e0e00 */
[-C--:B------:R-:W-:Y:S02]  /*1e320*/  IMAD R0, R5, R18.reuse, RZ ;  /* 0x0000001205007224 */ /* 0x080fe400078e02ff */
[----:B------:R-:W2:Y:S01]  /*1e330*/  LDC R8, c[0x0][0x608] ;  /* 0x00018200ff087b82 */ /* 0x000ea20000000800 */
[----:B------:R-:W-:Y:S02]  /*1e340*/  IMAD.MOV.U32 R5, RZ, RZ, R20 ;  /* 0x000000ffff057224 */ /* 0x000fe400078e0014 */
[----:B------:R-:W-:-:S05]  /*1e350*/  IMAD.WIDE.U32 R4, R7, R18, R4 ;  /* 0x0000001207047225 */ /* 0x000fca00078e0004 */
[----:B------:R-:W3:Y:S01]  /*1e360*/  LDC R21, c[0x0][0x658] ;  /* 0x00019600ff157b82 */ /* 0x000ee20000000800 */
[----:B------:R-:W-:Y:S01]  /*1e370*/  IMAD R7, R7, R19, R0 ;  /* 0x0000001307077224 */ /* 0x000fe200078e0200 */
[----:B0-----:R-:W-:-:S03]  /*1e380*/  ISETP.NE.U32.AND P0, PT, R22, RZ, PT ;  /* 0x000000ff1600720c */ /* 0x001fc60003f05070 */
[----:B------:R-:W-:Y:S01]  /*1e390*/  IMAD.IADD R5, R5, 0x1, R7 ;  /* 0x0000000105057824 */ /* 0x000fe200078e0207 */
[----:B------:R-:W-:Y:S02]  /*1e3a0*/  ISETP.NE.AND.EX P0, PT, R23, RZ, PT, P0 ;  /* 0x000000ff1700720c */ /* 0x000fe40003f05300 */
[----:B------:R-:W0:Y:S02]  /*1e3b0*/  LDC R18, c[0x0][0x600] ;  /* 0x00018000ff127b82 */ /* 0x000e240000000800 */
[-CC-:B-1----:R-:W-:Y:S01]  /*1e3c0*/  SHF.R.U64 R10, R4, R6.reuse, R5.reuse ;  /* 0x00000006040a7219 */ /* 0x182fe20000001205 */
[----:B------:R-:W-:Y:S01]  /*1e3d0*/  IMAD.MOV.U32 R4, RZ, RZ, -0x1 ;  /* 0xffffffffff047424 */ /* 0x000fe200078e00ff */
[----:B------:R-:W-:-:S04]  /*1e3e0*/  SHF.R.U32.HI R5, RZ, R6, R5 ;  /* 0x00000006ff057219 */ /* 0x000fc80000011605 */
[----:B------:R-:W1:Y:S01]  /*1e3f0*/  LDC R19, c[0x0][0x648] ;  /* 0x00019200ff137b82 */ /* 0x000e620000000800 */
[-CC-:B--2---:R-:W-:Y:S02]  /*1e400*/  SHF.R.U64 R17, R10, R8.reuse, R5.reuse ;  /* 0x000000080a117219 */ /* 0x184fe40000001205 */
[----:B------:R-:W-:-:S05]  /*1e410*/  SHF.R.U32.HI R0, RZ, R8, R5 ;  /* 0x00000008ff007219 */ /* 0x000fca0000011605 */
[----:B------:R-:W2:Y:S01]  /*1e420*/  LDC R20, c[0x0][0x638] ;  /* 0x00018e00ff147b82 */ /* 0x000ea20000000800 */
[-C--:B---3--:R-:W-:Y:S02]  /*1e430*/  SHF.L.U32 R4, R4, R21.reuse, RZ ;  /* 0x0000001504047219 */ /* 0x088fe400000006ff */
[-CC-:B------:R-:W-:Y:S02]  /*1e440*/  SHF.R.U64 R16, R17, R21.reuse, R0.reuse ;  /* 0x0000001511107219 */ /* 0x180fe40000001200 */
[----:B------:R-:W-:Y:S01]  /*1e450*/  SHF.R.U32.HI R5, RZ, R21, R0 ;  /* 0x00000015ff057219 */ /* 0x000fe20000011600 */
[----:B------:R-:W-:Y:S01]  /*1e460*/  IMAD.MOV.U32 R0, RZ, RZ, 0x1 ;  /* 0x00000001ff007424 */ /* 0x000fe200078e00ff */
[----:B------:R-:W-:Y:S01]  /*1e470*/  LOP3.LUT R24, RZ, R4, RZ, 0x33, !PT ;  /* 0x00000004ff187212 */ /* 0x000fe200078e33ff */
[----:B------:R-:W3:Y:S01]  /*1e480*/  LDC R25, c[0x0][0x610] ;  /* 0x00018400ff197b82 */ /* 0x000ee20000000800 */
[----:B------:R-:W-:Y:S01]  /*1e490*/  IMAD.MOV.U32 R4, RZ, RZ, R16 ;  /* 0x000000ffff047224 */ /* 0x000fe200078e0010 */
[----:B------:R-:W-:Y:S06]  /*1e4a0*/  @!P0 BRA `(.L_x_494) ;  /* 0x0000000000288947 */ /* 0x000fec0003800000 */
        /* <DEDUP_REMOVED lines=10> */
.L_x_494:
[----:B-1----:R-:W-:Y:S01]  /*1e550*/  SHF.R.U64 R3, R4, R19, R5 ;  /* 0x0000001304037219 */ /* 0x002fe20000001205 */
[----:B0-----:R-:W-:Y:S01]  /*1e560*/  VIADD R7, R18, 0xffffffff ;  /* 0xffffffff12077836 */ /* 0x001fe20000000000 */
[----:B------:R-:W-:Y:S01]  /*1e570*/  SHF.L.U32 R4, R0, R21, RZ ;  /* 0x0000001500047219 */ /* 0x000fe200000006ff */
[----:B------:R-:W-:Y:S01]  /*1e580*/  @P4 IMAD R11, R13, R12, R2 ;  /* 0x0000000c0d0b4224 */ /* 0x000fe200078e0202 */
[----:B------:R-:W-:Y:S01]  /*1e590*/  LOP3.LUT R0, R17, R24, RZ, 0xc0, !PT ;  /* 0x0000001811007212 */ /* 0x000fe200078ec0ff */
[----:B------:R-:W-:Y:S02]  /*1e5a0*/  IMAD.MOV R5, RZ, RZ, -R3 ;  /* 0x000000ffff057224 */ /* 0x000fe400078e0a03 */
[----:B------:R-:W-:Y:S02]  /*1e5b0*/  IMAD.MOV.U32 R2, RZ, RZ, 0x1 ;  /* 0x00000001ff027424 */ /* 0x000fe400078e00ff */
[----:B------:R-:W-:Y:S01]  /*1e5c0*/  IMAD R4, R4, R3, R0 ;  /* 0x0000000304047224 */ /* 0x000fe200078e0200 */
[----:B------:R-:W-:Y:S01]  /*1e5d0*/  LOP3.LUT R3, R10, R7, RZ, 0xc0, !PT ;  /* 0x000000070a037212 */ /* 0x000fe200078ec0ff */
[----:B--2---:R-:W-:-:S02]  /*1e5e0*/  IMAD R0, R5, R20, R16 ;  /* 0x0000001405007224 */ /* 0x004fc400078e0210 */
[----:B---3--:R-:W-:Y:S02]  /*1e5f0*/  IMAD R4, R4, R25, R11 ;  /* 0x0000001904047224 */ /* 0x008fe400078e020b */
[----:B------:R-:W-:Y:S01]  /*1e600*/  IMAD R3, R0, R18, R3 ;  /* 0x0000001200037224 */ /* 0x000fe200078e0203 */
[----:B------:R-:W-:Y:S01]  /*1e610*/  PRMT R0, R2, 0x7610, R0 ;  /* 0x0000761002007816 */ /* 0x000fe20000000000 */
[----:B------:R-:W-:-:S03]  /*1e620*/  IMAD.MOV.U32 R10, RZ, RZ, R14 ;  /* 0x000000ffff0a7224 */ /* 0x000fc600078e000e */
[----:B------:R-:W-:Y:S02]  /*1e630*/  SEL R5, R3, R4, !P4 ;  /* 0x0000000403057207 */ /* 0x000fe40006000000 */
[----:B------:R-:W-:-:S07]  /*1e640*/  SEL R4, R4, R3, !P4 ;  /* 0x0000000304047207 */ /* 0x000fce0006000000 */
.L_x_492:
[----:B------:R-:W-:-:S08]  /*1e650*/  NOP ;  /* 0x0000000000007918 */ /* 0x000fd00000000000 */
[----:B------:R-:W0:-:S00]  /*1e660*/  USETMAXREG.DEALLOC.CTAPOOL 0x18 ;  /* 0x00000018000079c8 */ /* 0x000e0000080e0500 */
[----:B------:R-:W-:-:S13]  /*1e670*/  ISETP.NE.AND P0, PT, RZ, UR6, PT ;  /* 0x00000006ff007c0c */ /* 0x000fda000bf05270 */
[----:B------:R-:W-:Y:S05]  /*1e680*/  @P0 EXIT ;  /* 0x000000000000094d */ /* 0x000fea0003800000 */
[----:B0-----:R-:W-:Y:S01]  /*1e690*/  LOP3.LUT P0, RZ, R0, 0xff, RZ, 0xc0, !PT ;  /* 0x000000ff00ff7812 */ /* 0x001fe2000780c0ff */
[----:B------:R-:W-:Y:S02]  /*1e6a0*/  IMAD.MOV.U32 R6, RZ, RZ, 0x1 ;  /* 0x00000001ff067424 */ /* 0x000fe400078e00ff */
[----:B------:R-:W-:-:S10]  /*1e6b0*/  IMAD.MOV.U32 R7, RZ, RZ, RZ ;  /* 0x000000ffff077224 */ /* 0x000fd400078e00ff */
[----:B------:R-:W-:Y:S05]  /*1e6c0*/  @!P0 BRA `(.L_x_495) ;  /* 0x0000000c00548947 */ /* 0x000fea0003800000 */
[----:B------:R-:W0:Y:S01]  /*1e6d0*/  LDC R0, c[0x0][0x28c] ;  /* 0x0000a300ff007b82 */ /* 0x000e220000000800 */
[----:B------:R-:W1:Y:S01]  /*1e6e0*/  S2R R14, SR_CgaCtaId ;  /* 0x00000000000e7919 */ /* 0x000e620000008800 */
[----:B------:R-:W-:Y:S01]  /*1e6f0*/  ULDC UR8, c[0x0][0xc] ;  /* 0x0000030000087ab9 */ /* 0x000fe20000000800 */
[----:B------:R-:W-:Y:S01]  /*1e700*/  ULDC UR9, c[0x0][0x10] ;  /* 0x0000040000097ab9 */ /* 0x000fe20000000800 */
[----:B------:R-:W-:Y:S01]  /*1e710*/  ULDC UR5, c[0x0][0x658] ;  /* 0x0001960000057ab9 */ /* 0x000fe20000000800 */
[----:B------:R-:W-:Y:S01]  /*1e720*/  UMOV UR6, 0xffffffff ;  /* 0xffffffff00067882 */ /* 0x000fe20000000000 */
[----:B------:R-:W-:Y:S01]  /*1e730*/  UMOV UR10, 0x1 ;  /* 0x00000001000a7882 */ /* 0x000fe20000000000 */
[----:B------:R-:W-:Y:S01]  /*1e740*/  UIMAD.WIDE.U32 UR8, UR8, UR9, URZ ;  /* 0x00000009080872a5 */ /* 0x000fe2000f8e003f */
[----:B------:R-:W-:Y:S01]  /*1e750*/  BSSY B0, `(.L_x_495) ;  /* 0x00000cc000007945 */ /* 0x000fe20003800000 */
[----:B------:R-:W-:Y:S01]  /*1e760*/  USHF.L.U32 UR6, UR6, UR5, URZ ;  /* 0x0000000506067299 */ /* 0x000fe2000800063f */
[----:B------:R-:W-:Y:S01]  /*1e770*/  IMAD.MOV.U32 R9, RZ, RZ, 0x1 ;  /* 0x00000001ff097424 */ /* 0x000fe200078e00ff */
[----:B------:R-:W-:Y:S01]  /*1e780*/  USHF.L.U32 UR19, UR10, UR5, URZ ;  /* 0x000000050a137299 */ /* 0x000fe2000800063f */
[----:B------:R-:W-:Y:S01]  /*1e790*/  IMAD.MOV.U32 R6, RZ, RZ, 0x1 ;  /* 0x00000001ff067424 */ /* 0x000fe200078e00ff */
[----:B------:R-:W-:Y:S01]  /*1e7a0*/  ULDC UR4, c[0x0][0x600] ;  /* 0x0001800000047ab9 */ /* 0x000fe20000000800 */
[----:B------:R-:W-:Y:S01]  /*1e7b0*/  ULDC UR5, c[0x0][0x14] ;  /* 0x0000050000057ab9 */ /* 0x000fe20000000800 */
[----:B------:R-:W-:Y:S01]  /*1e7c0*/  IMAD.MOV.U32 R7, RZ, RZ, RZ ;  /* 0x000000ffff077224 */ /* 0x000fe200078e00ff */
[----:B------:R-:W-:-:S02]  /*1e7d0*/  UIMAD.WIDE.U32 UR22, UR8, UR5, URZ ;  /* 0x00000005081672a5 */ /* 0x000fc4000f8e003f */
[----:B------:R-:W-:Y:S02]  /*1e7e0*/  UIMAD UR13, UR9, UR5, URZ ;  /* 0x00000005090d72a4 */ /* 0x000fe4000f8e023f */
[----:B------:R-:W-:Y:S02]  /*1e7f0*/  ULOP3.LUT UR21, UR7, 0x2, URZ, 0xfc, !UPT ;  /* 0x0000000207157892 */ /* 0x000fe4000f8efc3f */
[----:B------:R-:W-:Y:S01]  /*1e800*/  UIADD3 UR4, UR4, -0x1, URZ ;  /* 0xffffffff04047890 */ /* 0x000fe2000fffe03f */
[----:B0-----:R-:W-:Y:S01]  /*1e810*/  VIADD R0, R0, 0x3f ;  /* 0x0000003f00007836 */ /* 0x001fe20000000000 */
[----:B------:R-:W-:Y:S02]  /*1e820*/  ULOP3.LUT UR18, URZ, UR6, URZ, 0x33, !UPT ;  /* 0x000000063f127292 */ /* 0x000fe4000f8e333f */
[----:B------:R-:W-:Y:S02]  /*1e830*/  UIADD3 UR13, UR23, UR13, URZ ;  /* 0x0000000d170d7290 */ /* 0x000fe4000fffe03f */
[----:B------:R-:W-:Y:S01]  /*1e840*/  SHF.R.S32.HI R3, RZ, 0x1f, R0 ;  /* 0x0000001fff037819 */ /* 0x000fe20000011400 */
[----:B------:R-:W-:-:S03]  /*1e850*/  ULDC.64 UR24, c[0x0][0x198] ;  /* 0x0000660000187ab9 */ /* 0x000fc60000000a00 */
[----:B------:R-:W-:Y:S02]  /*1e860*/  LEA.HI R0, R3, R0, RZ, 0x6 ;  /* 0x0000000003007211 */ /* 0x000fe400078f30ff */
[----:B-1----:R-:W-:Y:S02]  /*1e870*/  LOP3.LUT R14, R14, 0x1, RZ, 0xc0, !PT ;  /* 0x000000010e0e7812 */ /* 0x002fe400078ec0ff */
[----:B------:R-:W-:-:S05]  /*1e880*/  SHF.R.S32.HI R0, RZ, 0x6, R0 ;  /* 0x00000006ff007819 */ /* 0x000fca0000011400 */
[----:B------:R-:W-:-:S07]  /*1e890*/  VIADD R16, R0, 0x1 ;  /* 0x0000000100107836 */ /* 0x000fce0000000000 */
.L_x_506:
[----:B------:R-:W-:-:S03]  /*1e8a0*/  UMOV UR5, 0xffffffff ;  /* 0xffffffff00057882 */ /* 0x000fc60000000000 */
[----:B------:R-:W-:Y:S05]  /*1e8b0*/  BRA.DIV UR5, `(.L_x_496) ;  /* 0x0000001205407947 */ /* 0x000fea000b800000 */
[----:B------:R-:W-:-:S13]  /*1e8c0*/  ELECT P0, URZ, PT ;  /* 0x00000000003f782f */ /* 0x000fda0003800000 */
.L_x_520:
[----:B------:R-:W0:Y:S01]  /*1e8d0*/  LDC R2, c[0x0][0x28c] ;  /* 0x0000a300ff027b82 */ /* 0x000e220000000800 */
[----:B------:R-:W-:Y:S01]  /*1e8e0*/  BSSY B1, `(.L_x_497) ;  /* 0x000003a000017945 */ /* 0x000fe20003800000 */
[----:B0-----:R-:W-:-:S13]  /*1e8f0*/  ISETP.LT.OR P0, PT, R2, 0x1, !P0 ;  /* 0x000000010200780c */ /* 0x001fda0004701670 */
[----:B------:R-:W-:Y:S05]  /*1e900*/  @P0 BRA `(.L_x_498) ;  /* 0x0000000000dc0947 */ /* 0x000fea0003800000 */
[----:B------:R-:W-:Y:S02]  /*1e910*/  IMAD R3, R5, 0x2, R14 ;  /* 0x0000000205037824 */ /* 0x000fe400078e020e */
[----:B------:R-:W-:Y:S02]  /*1e920*/  IMAD.SHL.U32 R2, R4, 0x100, RZ ;  /* 0x0000010004027824 */ /* 0x000fe400078e00ff */
[----:B------:R-:W-:Y:S02]  /*1e930*/  IMAD R3, R3, 0x70, RZ ;  /* 0x0000007003037824 */ /* 0x000fe400078e02ff */
[----:B------:R-:W-:Y:S02]  /*1e940*/  IMAD.MOV.U32 R15, RZ, RZ, RZ ;  /* 0x000000ffff0f7224 */ /* 0x000fe400078e00ff */
[----:B------:R-:W-:Y:S02]  /*1e950*/  IMAD.MOV.U32 R4, RZ, RZ, R16 ;  /* 0x000000ffff047224 */ /* 0x000fe400078e0010 */
[----:B------:R-:W-:-:S02]  /*1e960*/  IMAD.MOV.U32 R5, RZ, RZ, R6 ;  /* 0x000000ffff057224 */ /* 0x000fc400078e0006 */
[----:B------:R-:W-:-:S07]  /*1e970*/  IMAD.MOV.U32 R11, RZ, RZ, R7 ;  /* 0x000000ffff0b7224 */ /* 0x000fce00078e0007 */
.L_x_501:
[----:B------:R-:W0:Y:S01]  /*1e980*/  S2R R13, SR_CgaCtaId ;  /* 0x00000000000d7919 */ /* 0x000e220000008800 */
[----:B------:R-:W-:Y:S02]  /*1e990*/  MOV R8, 0x400 ;  /* 0x0000040000087802 */ /* 0x000fe40000000f00 */
[----:B------:R-:W-:Y:S02]  /*1e9a0*/  SHF.L.U32 R12, R5, 0x1f, RZ ;  /* 0x0000001f050c7819 */ /* 0x000fe400000006ff */
[----:B0-----:R-:W-:-:S05]  /*1e9b0*/  LEA R8, R13, R8, 0x18 ;  /* 0x000000080d087211 */ /* 0x001fca00078ec0ff */
[----:B------:R-:W-:-:S04]  /*1e9c0*/  IMAD R13, R11, 0x8, R8 ;  /* 0x000000080b0d7824 */ /* 0x000fc800078e0208 */
[----:B------:R-:W0:Y:S02]  /*1e9d0*/  SYNCS.PHASECHK.TRANS64.TRYWAIT P0, [R13+URZ+0x38], R12 ;  /* 0x0000380c0d0075a7 */ /* 0x000e24000800017f */
[----:B0-----:R-:W-:Y:S05]  /*1e9e0*/  @!P0 BRA `(.L_x_499) ;  /* 0x0000001000148947 */ /* 0x001fea0003800000 */
.L_x_521:
[----:B------:R-:W1:Y:S01]  /*1e9f0*/  S2R R17, SR_TID.X ;  /* 0x0000000000117919 */ /* 0x000e620000002100 */
[----:B------:R-:W-:-:S04]  /*1ea00*/  UPRMT UR5, UR21, 0x9910, URZ ;  /* 0x0000991015057896 */ /* 0x000fc8000800003f */
[----:B------:R-:W-:Y:S01]  /*1ea10*/  UISETP.NE.AND UP0, UPT, UR5, 0x2, UPT ;  /* 0x000000020500788c */ /* 0x000fe2000bf05270 */
[----:B-1----:R-:W-:-:S13]  /*1ea20*/  LOP3.LUT P0, RZ, R17, 0x7f, RZ, 0xc0, !PT ;  /* 0x0000007f11ff7812 */ /* 0x002fda000780c0ff */
[----:B0-----:R-:W0:Y:S02]  /*1ea30*/  @!P0 LDC R12, c[0x0][0x500] ;  /* 0x00014000ff0c8b82 */ /* 0x001e240000000800 */
[----:B0-----:R0:W-:Y:S01]  /*1ea40*/  @!P0 SYNCS.ARRIVE.TRANS64 RZ, [R13+URZ], R12 ;  /* 0x0000000c0dff89a7 */ /* 0x0011e2000800003f */
[----:B------:R-:W-:-:S13]  /*1ea50*/  PLOP3.LUT P0, PT, PT, PT, UP0, 0x80, 0x0 ;  /* 0x000000000000781c */ /* 0x000fda0003f0f008 */
[----:B0-----:R-:W-:Y:S05]  /*1ea60*/  @P0 BRA `(.L_x_500) ;  /* 0x0000000000040947 */ /* 0x001fea0003800000 */
[----:B------:R-:W-:Y:S01]  /*1ea70*/  BPT.TRAP 0x1 ;  /* 0x000000040000795c */ /* 0x000fe20000300000 */
.L_x_500:
[----:B------:R-:W-:Y:S01]  /*1ea80*/  R2UR UR9, R13 ;  /* 0x000000000d0972ca */ /* 0x000fe200000e0000 */
[C---:B------:R-:W-:Y:S01]  /*1ea90*/  IMAD R13, R11.reuse, 0x2, R14 ;  /* 0x000000020b0d7824 */ /* 0x040fe200078e020e */
[----:B------:R-:W-:Y:S01]  /*1eaa0*/  UIADD3 UR14, UP0, UR24, 0xf0, URZ ;  /* 0x000000f0180e7890 */ /* 0x000fe2000ff1e03f */
[--C-:B------:R-:W-:Y:S01]  /*1eab0*/  IMAD R12, R11, 0x4000, R8.reuse ;  /* 0x000040000b0c7824 */ /* 0x100fe200078e0208 */
[----:B------:R-:W-:Y:S01]  /*1eac0*/  R2UR UR11, R2 ;  /* 0x00000000020b72ca */ /* 0x000fe200000e0000 */
[----:B------:R-:W-:Y:S01]  /*1ead0*/  IMAD R13, R13, 0x1c00, R8 ;  /* 0x00001c000d0d7824 */ /* 0x000fe200078e0208 */
[----:B------:R-:W-:Y:S01]  /*1eae0*/  R2UR UR10, R15 ;  /* 0x000000000f0a72ca */ /* 0x000fe200000e0000 */
[----:B------:R-:W-:Y:S01]  /*1eaf0*/  VIADD R4, R4, 0xffffffff ;  /* 0xffffffff04047836 */ /* 0x000fe20000000000 */
[----:B------:R-:W-:Y:S01]  /*1eb00*/  R2UR UR5, R12 ;  /* 0x000000000c0572ca */ /* 0x000fe200000e0000 */
[----:B------:R-:W-:Y:S01]  /*1eb10*/  UIADD3 UR26, UP1, UR24, 0x1f0, URZ ;  /* 0x000001f0181a7890 */ /* 0x000fe2000ff3e03f */
[----:B------:R-:W-:Y:S01]  /*1eb20*/  R2UR UR6, R13 ;  /* 0x000000000d0672ca */ /* 0x000fe200000e0000 */
[----:B------:R-:W-:Y:S01]  /*1eb30*/  UIADD3.X UR15, URZ, UR25, URZ, UP0, !UPT ;  /* 0x000000193f0f7290 */ /* 0x000fe200087fe43f */
[----:B------:R-:W-:Y:S01]  /*1eb40*/  R2UR UR12, R10 ;  /* 0x000000000a0c72ca */ /* 0x000fe200000e0000 */
[----:B------:R-:W-:Y:S01]  /*1eb50*/  VIADD R11, R11, 0x1 ;  /* 0x000000010b0b7836 */ /* 0x000fe20000000000 */
[----:B------:R-:W-:Y:S01]  /*1eb60*/  R2UR UR20, R3 ;  /* 0x00000000031472ca */ /* 0x000fe200000e0000 */
[----:B------:R-:W-:Y:S01]  /*1eb70*/  UIADD3.X UR27, URZ, UR25, URZ, UP1, !UPT ;  /* 0x000000193f1b7290 */ /* 0x000fe20008ffe43f */
[----:B------:R-:W-:Y:S01]  /*1eb80*/  ISETP.GT.AND P1, PT, R4, 0x1, PT ;  /* 0x000000010400780c */ /* 0x000fe20003f24270 */
[----:B------:R-:W-:Y:S01]  /*1eb90*/  UMOV UR16, 0x0 ;  /* 0x0000000000107882 */ /* 0x000fe20000000000 */
[----:B------:R-:W-:Y:S01]  /*1eba0*/  UMOV UR17, 0x10000000 ;  /* 0x1000000000117882 */ /* 0x000fe20000000000 */
[----:B------:R-:W-:Y:S01]  /*1ebb0*/  ISETP.NE.AND P0, PT, R11, 0x7, PT ;  /* 0x000000070b00780c */ /* 0x000fe20003f05270 */
[----:B------:R-:W-:Y:S01]  /*1ebc0*/  UMOV UR28, 0x30000 ;  /* 0x00030000001c7882 */ /* 0x000fe20000000000 */
[----:B------:R-:W-:Y:S01]  /*1ebd0*/  UIADD3 UR8, UR5, 0x180, URZ ;  /* 0x0000018005087890 */ /* 0x000fe2000fffe03f */
[----:B------:R-:W-:Y:S01]  /*1ebe0*/  VIADD R15, R15, 0x40 ;  /* 0x000000400f0f7836 */ /* 0x000fe20000000000 */
[----:B------:R-:W-:Y:S01]  /*1ebf0*/  UIADD3 UR6, UR6, 0x1c180, URZ ;  /* 0x0001c18006067890 */ /* 0x000fe2000fffe03f */
[----:B------:R-:W-:-:S02]  /*1ec00*/  SEL R8, RZ, 0x1, P0 ;  /* 0x00000001ff087807 */ /* 0x000fc40000000000 */
[----:B------:R-:W-:Y:S02]  /*1ec10*/  SEL R11, R11, RZ, P0 ;  /* 0x000000ff0b0b7207 */ /* 0x000fe40000000000 */
[----:B------:R-:W-:Y:S02]  /*1ec20*/  LOP3.LUT R5, R5, R8, RZ, 0x3c, !PT ;  /* 0x0000000805057212 */ /* 0x000fe400078e3cff */
[----:B------:R0:W-:Y:S02]  /*1ec30*/  UTMALDG.3D [UR8], [UR14], desc[UR16] ;  /* 0x000010080e0075b4 */ /* 0x0001e40008011000 */
[----:B0-----:R-:W-:Y:S01]  /*1ec40*/  UMOV UR8, UR6 ;  /* 0x0000000600087c82 */ /* 0x001fe20008000000 */
[----:B------:R-:W-:Y:S02]  /*1ec50*/  UMOV UR11, UR20 ;  /* 0x00000014000b7c82 */ /* 0x000fe40008000000 */
[----:B------:R0:W-:Y:S02]  /*1ec60*/  UTMALDG.3D.MULTICAST [UR8], [UR26], UR28, desc[UR16] ;  /* 0x000010081a0073b4 */ /* 0x0001e4000801181c */
[----:B0-----:R-:W-:Y:S05]  /*1ec70*/  @P1 BRA `(.L_x_501) ;  /* 0xfffffffc00401947 */ /* 0x001fea000383ffff */
.L_x_498:
[----:B------:R-:W-:Y:S05]  /*1ec80*/  BSYNC B1 ;  /* 0x0000000000017941 */ /* 0x000fea0003800000 */
.L_x_497:
[----:B------:R-:W2:Y:S01]  /*1ec90*/  LDL.LU R13, [R1+0x35c] ;  /* 0x00035c00010d7983 */ /* 0x000ea20000300800 */
[----:B------:R-:W-:Y:S01]  /*1eca0*/  LOP3.LUT P1, RZ, R9, 0xff, RZ, 0xc0, !PT ;  /* 0x000000ff09ff7812 */ /* 0x000fe2000782c0ff */
[----:B------:R-:W-:Y:S01]  /*1ecb0*/  IMAD.IADD R4, R0, 0x1, R7 ;  /* 0x0000000100047824 */ /* 0x000fe200078e0207 */
[----:B------:R-:W-:Y:S01]  /*1ecc0*/  ULDC.64 UR8, c[0x0][0x650] ;  /* 0x0001940000087ab9 */ /* 0x000fe20000000a00 */
[----:B------:R-:W3:Y:S01]  /*1ecd0*/  LDL.LU R12, [R1+0x360] ;  /* 0x00036000010c7983 */ /* 0x000ee20000300800 */
[----:B------:R-:W-:Y:S01]  /*1ece0*/  BSSY B1, `(.L_x_502) ;  /* 0x0000070000017945 */ /* 0x000fe20003800000 */
[C---:B------:R-:W-:Y:S01]  /*1ecf0*/  IMAD.WIDE.U32 R2, R4.reuse, 0x24924925, RZ ;  /* 0x2492492504027825 */ /* 0x040fe200078e00ff */
[C---:B------:R-:W-:Y:S02]  /*1ed00*/  ISETP.GT.U32.AND P0, PT, R4.reuse, 0x6, PT ;  /* 0x000000060400780c */ /* 0x040fe40003f04070 */
[----:B------:R-:W-:Y:S01]  /*1ed10*/  PRMT R9, RZ, 0x7610, R9 ;  /* 0x00007610ff097816 */ /* 0x000fe20000000009 */
[----:B------:R-:W-:Y:S01]  /*1ed20*/  IMAD.IADD R2, R4, 0x1, -R3 ;  /* 0x0000000104027824 */ /* 0x000fe200078e0a03 */
[----:B------:R-:W-:Y:S01]  /*1ed30*/  ISETP.LT.U32.AND P0, PT, R0, 0x7, P0 ;  /* 0x000000070000780c */ /* 0x000fe20000701070 */
[----:B------:R-:W-:-:S02]  /*1ed40*/  IMAD.MOV.U32 R5, RZ, RZ, -0x1 ;  /* 0xffffffffff057424 */ /* 0x000fc400078e00ff */
[----:B------:R-:W0:Y:S01]  /*1ed50*/  @P1 S2R R8, SR_CgaCtaId ;  /* 0x0000000000081919 */ /* 0x000e220000008800 */
[----:B------:R-:W-:Y:S01]  /*1ed60*/  LEA.HI R2, R2, R3, RZ, 0x1f ;  /* 0x0000000302027211 */ /* 0x000fe200078ff8ff */
[----:B------:R-:W-:Y:S01]  /*1ed70*/  IMAD.MOV.U32 R10, RZ, RZ, -0x1 ;  /* 0xffffffffff0a7424 */ /* 0x000fe200078e00ff */
[----:B------:R-:W-:Y:S02]  /*1ed80*/  @P1 MOV R3, 0x400 ;  /* 0x0000040000031802 */ /* 0x000fe40000000f00 */
[--C-:B------:R-:W-:Y:S02]  /*1ed90*/  SHF.R.U32.HI R7, RZ, 0x2, R2.reuse ;  /* 0x00000002ff077819 */ /* 0x100fe40000011602 */
[----:B------:R-:W-:Y:S02]  /*1eda0*/  PRMT R2, RZ, 0x7610, R2 ;  /* 0x00007610ff027816 */ /* 0x000fe40000000002 */
[----:B0-----:R-:W-:-:S04]  /*1edb0*/  @P1 LEA R3, R8, R3, 0x18 ;  /* 0x0000000308031211 */ /* 0x001fc800078ec0ff */
[----:B------:R0:W-:Y:S01]  /*1edc0*/  @P1 SYNCS.ARRIVE.TRANS64.A1T0 RZ, [R3+URZ+0x88], RZ ;  /* 0x000088ff03ff19a7 */ /* 0x0001e2000810003f */
[----:B------:R-:W-:Y:S02]  /*1edd0*/  ISETP.GE.U32.AND P1, PT, R0, 0x7, PT ;  /* 0x000000070000780c */ /* 0x000fe40003f26070 */
[----:B0-----:R-:W-:-:S04]  /*1ede0*/  SEL R3, RZ, 0x1, !P0 ;  /* 0x00000001ff037807 */ /* 0x001fc80004000000 */
[----:B------:R-:W-:-:S07]  /*1edf0*/  LOP3.LUT R6, R6, R3, RZ, 0x3c, !PT ;  /* 0x0000000306067212 */ /* 0x000fce00078e3cff */
[----:B------:R-:W-:Y:S01]  /*1ee00*/  @P1 LOP3.LUT R6, R6, 0x1, R7, 0x78, !PT ;  /* 0x0000000106061812 */ /* 0x000fe200078e7807 */
[----:B------:R-:W-:Y:S02]  /*1ee10*/  IMAD R7, R7, -0x7, R4 ;  /* 0xfffffff907077824 */ /* 0x000fe400078e0204 */
[----:B------:R-:W-:Y:S01]  /*1ee20*/  IMAD.MOV.U32 R4, RZ, RZ, -0x1 ;  /* 0xffffffffff047424 */ /* 0x000fe200078e00ff */
[----:B---3--:R-:W-:-:S04]  /*1ee30*/  IADD3 R12, P0, R12, UR22, RZ ;  /* 0x000000160c0c7c10 */ /* 0x008fc8000ff1e0ff */
[----:B--2---:R-:W-:Y:S01]  /*1ee40*/  IADD3.X R13, R13, UR13, RZ, P0, !PT ;  /* 0x0000000d0d0d7c10 */ /* 0x004fe200087fe4ff */
[----:B------:R0:W-:Y:S01]  /*1ee50*/  STL [R1+0x360], R12 ;  /* 0x0003600c01007387 */ /* 0x0001e20000100800 */
[----:B------:R-:W-:-:S03]  /*1ee60*/  ISETP.GE.U32.AND P0, PT, R12, UR8, PT ;  /* 0x000000080c007c0c */ /* 0x000fc6000bf06070 */
[----:B------:R0:W-:Y:S01]  /*1ee70*/  STL [R1+0x35c], R13 ;  /* 0x00035c0d01007387 */ /* 0x0001e20000100800 */
[----:B------:R-:W-:-:S13]  /*1ee80*/  ISETP.GE.U32.AND.EX P0, PT, R13, UR9, PT, P0 ;  /* 0x000000090d007c0c */ /* 0x000fda000bf06100 */
[----:B0-----:R-:W-:Y:S05]  /*1ee90*/  @P0 BRA `(.L_x_503) ;  /* 0x0000000400500947 */ /* 0x001fea0003800000 */
[----:B------:R-:W0:Y:S01]  /*1eea0*/  S2R R8, SR_CTAID.X ;  /* 0x0000000000087919 */ /* 0x000e220000002500 */
[----:B------:R-:W-:Y:S01]  /*1eeb0*/  ULDC UR5, c[0x0][0x150] ;  /* 0x0000540000057ab9 */ /* 0x000fe20000000800 */
[----:B------:R-:W1:Y:S01]  /*1eec0*/  LDC R5, c[0x0][0x144] ;  /* 0x00005100ff057b82 */ /* 0x000e620000000800 */
[----:B------:R-:W-:Y:S01]  /*1eed0*/  ULDC.64 UR8, c[0x0][0x628] ;  /* 0x00018a0000087ab9 */ /* 0x000fe20000000a00 */
[----:B------:R-:W2:Y:S01]  /*1eee0*/  S2R R2, SR_CTAID.Y ;  /* 0x0000000000027919 */ /* 0x000ea20000002600 */
[----:B------:R-:W-:Y:S01]  /*1eef0*/  ISETP.NE.U32.AND P0, PT, RZ, UR8, PT ;  /* 0x00000008ff007c0c */ /* 0x000fe2000bf05070 */
[----:B------:R-:W-:-:S03]  /*1ef00*/  ULDC UR6, c[0x0][0x630] ;  /* 0x00018c0000067ab9 */ /* 0x000fc60000000800 */
[----:B------:R-:W-:Y:S01]  /*1ef10*/  ISETP.NE.AND.EX P0, PT, RZ, UR9, PT, P0 ;  /* 0x00000009ff007c0c */ /* 0x000fe2000bf05300 */
[----:B------:R-:W3:Y:S01]  /*1ef20*/  LDC R11, c[0x0][0x148] ;  /* 0x00005200ff0b7b82 */ /* 0x000ee20000000800 */
[----:B0-----:R-:W-:Y:S02]  /*1ef30*/  I2FP.F32.U32 R3, R8 ;  /* 0x0000000800037245 */ /* 0x001fe40000201000 */
[----:B--2---:R-:W-:-:S03]  /*1ef40*/  I2FP.F32.U32 R4, R2 ;  /* 0x0000000200047245 */ /* 0x004fc60000201000 */
[----:B------:R-:W-:Y:S01]  /*1ef50*/  FMUL R3, R3, UR5 ;  /* 0x0000000503037c20 */ /* 0x000fe20008400000 */
[----:B------:R-:W-:Y:S02]  /*1ef60*/  ULDC UR5, c[0x0][0x154] ;  /* 0x0000550000057ab9 */ /* 0x000fe40000000800 */
[----:B------:R-:W-:-:S03]  /*1ef70*/  FMUL R10, R4, UR5 ;  /* 0x00000005040a7c20 */ /* 0x000fc60008400000 */
[----:B------:R-:W0:Y:S08]  /*1ef80*/  F2I.U32.TRUNC.NTZ R3, R3 ;  /* 0x0000000300037305 */ /* 0x000e30000020f000 */
[----:B------:R-:W2:Y:S01]  /*1ef90*/  F2I.U32.TRUNC.NTZ R10, R10 ;  /* 0x0000000a000a7305 */ /* 0x000ea2000020f000 */
[----:B0-----:R-:W-:Y:S02]  /*1efa0*/  IMAD.MOV R4, RZ, RZ, -R3 ;  /* 0x000000ffff047224 */ /* 0x001fe400078e0a03 */
[----:B------:R-:W-:-:S02]  /*1efb0*/  IMAD.MOV.U32 R3, RZ, RZ, R13 ;  /* 0x000000ffff037224 */ /* 0x000fc400078e000d */
[----:B-1----:R-:W-:Y:S02]  /*1efc0*/  IMAD R8, R5, R4, R8 ;  /* 0x0000000405087224 */ /* 0x002fe400078e0208 */
[----:B--2---:R-:W-:-:S04]  /*1efd0*/  IMAD.MOV R4, RZ, RZ, -R10 ;  /* 0x000000ffff047224 */ /* 0x004fc800078e0a0a */
[----:B---3--:R-:W-:Y:S02]  /*1efe0*/  @P4 IMAD R8, R11, R4, R2 ;  /* 0x000000040b084224 */ /* 0x008fe400078e0202 */
[----:B------:R-:W-:Y:S01]  /*1eff0*/  IMAD.MOV.U32 R2, RZ, RZ, R12 ;  /* 0x000000ffff027224 */ /* 0x000fe200078e000c */
[----:B------:R-:W-:Y:S06]  /*1f000*/  @!P0 BRA `(.L_x_504) ;  /* 0x0000000000288947 */ /* 0x000fec0003800000 */
[----:B------:R-:W-:Y:S02]  /*1f010*/  ULDC UR5, c[0x0][0x634] ;  /* 0x00018d0000057ab9 */ /* 0x000fe40000000800 */
[----:B------:R-:W-:-:S05]  /*1f020*/  IADD3 R3, P0, R12, UR5, RZ ;  /* 0x000000050c037c10 */ /* 0x000fca000ff1e0ff */
[----:B------:R-:W-:-:S04]  /*1f030*/  IMAD.X R11, RZ, RZ, R13, P0 ;  /* 0x000000ffff0b7224 */ /* 0x000fc800000e060d */
[----:B------:R-:W-:-:S04]  /*1f040*/  IMAD.WIDE.U32 R4, R11, UR8, RZ ;  /* 0x000000080b047c25 */ /* 0x000fc8000f8e00ff */
[----:B------:R-:W-:-:S04]  /*1f050*/  IMAD.WIDE.U32 R4, P0, R3, UR9, R4 ;  /* 0x0000000903047c25 */ /* 0x000fc8000f800004 */
[----:B------:R-:W-:-:S04]  /*1f060*/  IMAD.WIDE.U32 R2, R3, UR8, RZ ;  /* 0x0000000803027c25 */ /* 0x000fc8000f8e00ff */
[----:B------:R-:W-:Y:S01]  /*1f070*/  IMAD.MOV.U32 R2, RZ, RZ, R5 ;  /* 0x000000ffff027224 */ /* 0x000fe200078e0005 */
[----:B------:R-:W-:Y:S01]  /*1f080*/  IADD3 RZ, P1, R3, R4, RZ ;  /* 0x0000000403ff7210 */ /* 0x000fe20007f3e0ff */
[----:B------:R-:W-:-:S04]  /*1f090*/  IMAD.X R3, RZ, RZ, RZ, P0 ;  /* 0x000000ffff037224 */ /* 0x000fc800000e06ff */
[----:B------:R-:W-:-:S08]  /*1f0a0*/  IMAD.WIDE.U32.X R2, R11, UR9, R2, P1 ;  /* 0x000000090b027c25 */ /* 0x000fd000088e0402 */
.L_x_504:
[--C-:B------:R-:W-:Y:S01]  /*1f0b0*/  SHF.R.U64 R10, R2, UR6, R3.reuse ;  /* 0x00000006020a7c19 */ /* 0x100fe20008001203 */
[----:B------:R-:W-:Y:S01]  /*1f0c0*/  ULDC.64 UR8, c[0x0][0x620] ;  /* 0x0001880000087ab9 */ /* 0x000fe20000000a00 */
[----:B------:R-:W-:Y:S01]  /*1f0d0*/  SHF.R.U32.HI R2, RZ, UR6, R3 ;  /* 0x00000006ff027c19 */ /* 0x000fe20008011603 */
[----:B------:R-:W-:Y:S01]  /*1f0e0*/  IMAD.MOV.U32 R3, RZ, RZ, R13 ;  /* 0x000000ffff037224 */ /* 0x000fe200078e000d */
[----:B------:R-:W-:Y:S01]  /*1f0f0*/  IADD3 R11, P0, RZ, -R10, RZ ;  /* 0x8000000aff0b7210 */ /* 0x000fe20007f1e0ff */
[----:B------:R-:W-:-:S04]  /*1f100*/  ULDC UR5, c[0x0][0x618] ;  /* 0x0001860000057ab9 */ /* 0x000fc80000000800 */
[----:B------:R-:W-:-:S04]  /*1f110*/  IMAD.X R2, RZ, RZ, ~R2, P0 ;  /* 0x000000ffff027224 */ /* 0x000fc800000e0e02 */
[----:B------:R-:W-:-:S04]  /*1f120*/  IMAD R2, R2, UR8, RZ ;  /* 0x0000000802027c24 */ /* 0x000fc8000f8e02ff */
[----:B------:R-:W-:Y:S02]  /*1f130*/  IMAD R5, R11, UR9, R2 ;  /* 0x000000090b057c24 */ /* 0x000fe4000f8e0202 */
[----:B------:R-:W-:-:S04]  /*1f140*/  IMAD.MOV.U32 R2, RZ, RZ, R12 ;  /* 0x000000ffff027224 */ /* 0x000fc800078e000c */
[----:B------:R-:W-:Y:S01]  /*1f150*/  IMAD.WIDE.U32 R2, R11, UR8, R2 ;  /* 0x000000080b027c25 */ /* 0x000fe2000f8e0002 */
[----:B------:R-:W-:Y:S02]  /*1f160*/  ULDC.64 UR8, c[0x0][0x640] ;  /* 0x0001900000087ab9 */ /* 0x000fe40000000a00 */
[----:B------:R-:W-:Y:S01]  /*1f170*/  ISETP.NE.U32.AND P0, PT, RZ, UR8, PT ;  /* 0x00000008ff007c0c */ /* 0x000fe2000bf05070 */
[----:B------:R-:W-:-:S03]  /*1f180*/  IMAD.IADD R3, R3, 0x1, R5 ;  /* 0x0000000103037824 */ /* 0x000fc600078e0205 */
[----:B------:R-:W-:Y:S02]  /*1f190*/  ISETP.NE.AND.EX P0, PT, RZ, UR9, PT, P0 ;  /* 0x00000009ff007c0c */ /* 0x000fe4000bf05300 */
[--C-:B------:R-:W-:Y:S02]  /*1f1a0*/  SHF.R.U64 R11, R2, UR5, R3.reuse ;  /* 0x00000005020b7c19 */ /* 0x100fe40008001203 */
[----:B------:R-:W-:Y:S01]  /*1f1b0*/  SHF.R.U32.HI R2, RZ, UR5, R3 ;  /* 0x00000005ff027c19 */ /* 0x000fe20008011603 */
[----:B------:R-:W-:-:S03]  /*1f1c0*/  ULDC UR5, c[0x0][0x608] ;  /* 0x0001820000057ab9 */ /* 0x000fc60000000800 */
[--C-:B------:R-:W-:Y:S02]  /*1f1d0*/  SHF.R.U64 R12, R11, UR5, R2.reuse ;  /* 0x000000050b0c7c19 */ /* 0x100fe40008001202 */
[----:B------:R-:W-:Y:S01]  /*1f1e0*/  SHF.R.U32.HI R3, RZ, UR5, R2 ;  /* 0x00000005ff037c19 */ /* 0x000fe20008011602 */
[----:B------:R-:W-:-:S03]  /*1f1f0*/  ULDC UR5, c[0x0][0x658] ;  /* 0x0001960000057ab9 */ /* 0x000fc60000000800 */
[--C-:B------:R-:W-:Y:S02]  /*1f200*/  SHF.R.U64 R13, R12, UR5, R3.reuse ;  /* 0x000000050c0d7c19 */ /* 0x100fe40008001203 */
[----:B------:R-:W-:-:S03]  /*1f210*/  SHF.R.U32.HI R15, RZ, UR5, R3 ;  /* 0x00000005ff0f7c19 */ /* 0x000fc60008011603 */
[----:B------:R-:W-:Y:S02]  /*1f220*/  IMAD.MOV.U32 R2, RZ, RZ, R13 ;  /* 0x000000ffff027224 */ /* 0x000fe400078e000d */
        /* <DEDUP_REMOVED lines=12> */
.L_x_505:
[----:B------:R-:W-:Y:S01]  /*1f2f0*/  ULDC UR5, c[0x0][0x648] ;  /* 0x0001920000057ab9 */ /* 0x000fe20000000800 */
[----:B------:R-:W-:Y:S02]  /*1f300*/  LOP3.LUT R12, R12, UR18, RZ, 0xc0, !PT ;  /* 0x000000120c0c7c12 */ /* 0x000fe4000f8ec0ff */
[----:B------:R-:W-:Y:S01]  /*1f310*/  SHF.R.U64 R3, R2, UR5, R3 ;  /* 0x0000000502037c19 */ /* 0x000fe20008001203 */
[----:B------:R-:W-:-:S04]  /*1f320*/  ULDC UR5, c[0x0][0x638] ;  /* 0x00018e0000057ab9 */ /* 0x000fc80000000800 */
[----:B------:R-:W-:Y:S02]  /*1f330*/  IMAD.MOV R2, RZ, RZ, -R3 ;  /* 0x000000ffff027224 */ /* 0x000fe400078e0a03 */
[----:B------:R-:W-:Y:S02]  /*1f340*/  IMAD R5, R3, UR19, R12 ;  /* 0x0000001303057c24 */ /* 0x000fe4000f8e020c */
[----:B------:R-:W-:Y:S01]  /*1f350*/  IMAD R13, R2, UR5, R13 ;  /* 0x00000005020d7c24 */ /* 0x000fe2000f8e020d */
[----:B------:R-:W-:Y:S01]  /*1f360*/  ULDC UR5, c[0x0][0x610] ;  /* 0x0001840000057ab9 */ /* 0x000fe20000000800 */
[----:B------:R-:W-:Y:S01]  /*1f370*/  LOP3.LUT R2, R11, UR4, RZ, 0xc0, !PT ;  /* 0x000000040b027c12 */ /* 0x000fe2000f8ec0ff */
[----:B------:R-:W-:Y:S01]  /*1f380*/  IMAD R8, R5, UR5, R8 ;  /* 0x0000000505087c24 */ /* 0x000fe2000f8e0208 */
[----:B------:R-:W-:-:S03]  /*1f390*/  ULDC UR5, c[0x0][0x600] ;  /* 0x0001800000057ab9 */ /* 0x000fc60000000800 */
[----:B------:R-:W-:Y:S02]  /*1f3a0*/  IMAD R13, R13, UR5, R2 ;  /* 0x000000050d0d7c24 */ /* 0x000fe4000f8e0202 */
[----:B------:R-:W-:-:S03]  /*1f3b0*/  IMAD.MOV.U32 R2, RZ, RZ, 0x1 ;  /* 0x00000001ff027424 */ /* 0x000fc600078e00ff */
[----:B------:R-:W-:Y:S02]  /*1f3c0*/  SEL R5, R13, R8, !P4 ;  /* 0x000000080d057207 */ /* 0x000fe40006000000 */
[----:B------:R-:W-:-:S07]  /*1f3d0*/  SEL R4, R8, R13, !P4 ;  /* 0x0000000d08047207 */ /* 0x000fce0006000000 */
.L_x_503:
[----:B------:R-:W-:Y:S05]  /*1f3e0*/  BSYNC B1 ;  /* 0x0000000000017941 */ /* 0x000fea0003800000 */
.L_x_502:
[----:B------:R-:W-:-:S13]  /*1f3f0*/  LOP3.LUT P0, RZ, R2, 0xff, RZ, 0xc0, !PT ;  /* 0x000000ff02ff7812 */ /* 0x000fda000780c0ff */
[----:B------:R-:W-:Y:S05]  /*1f400*/  @P0 BRA `(.L_x_506) ;  /* 0xfffffff400240947 */ /* 0x000fea000383ffff */
[----:B------:R-:W-:Y:S05]  /*1f410*/  BSYNC B0 ;  /* 0x0000000000007941 */ /* 0x000fea0003800000 */
.L_x_495:
[----:B------:R-:W-:-:S03]  /*1f420*/  UMOV UR5, 0xffffffff ;  /* 0xffffffff00057882 */ /* 0x000fc60000000000 */
[----:B------:R-:W-:Y:S05]  /*1f430*/  BRA.DIV UR5, `(.L_x_507) ;  /* 0x0000000605947947 */ /* 0x000fea000b800000 */
[----:B------:R-:W-:-:S13]  /*1f440*/  ELECT P0, URZ, PT ;  /* 0x00000000003f782f */ /* 0x000fda0003800000 */
.L_x_524:
[----:B------:R-:W-:Y:S04]  /*1f450*/  BSSY B0, `(.L_x_508) ;  /* 0x0000047000007945 */ /* 0x000fe80003800000 */
[----:B------:R-:W-:Y:S05]  /*1f460*/  @!P0 BRA `(.L_x_509) ;  /* 0x0000000400148947 */ /* 0x000fea0003800000 */
[----:B------:R-:W-:-:S04]  /*1f470*/  ULOP3.LUT UR5, UR7, 0x2, URZ, 0xfc, !UPT ;  /* 0x0000000207057892 */ /* 0x000fc8000f8efc3f */
[----:B------:R-:W-:-:S06]  /*1f480*/  UISETP.NE.AND UP0, UPT, UR5, 0x3, UPT ;  /* 0x000000030500788c */ /* 0x000fcc000bf05270 */
[----:B------:R-:W-:-:S13]  /*1f490*/  PLOP3.LUT P0, PT, PT, PT, UP0, 0x80, 0x0 ;  /* 0x000000000000781c */ /* 0x000fda0003f0f008 */
[----:B------:R-:W-:Y:S05]  /*1f4a0*/  @!P0 BRA `(.L_x_510) ;  /* 0x0000000000048947 */ /* 0x000fea0003800000 */
[----:B------:R-:W-:Y:S01]  /*1f4b0*/  BPT.TRAP 0x1 ;  /* 0x000000040000795c */ /* 0x000fe20000300000 */
.L_x_510:
[----:B------:R-:W0:Y:S01]  /*1f4c0*/  S2R R3, SR_CgaCtaId ;  /* 0x0000000000037919 */ /* 0x000e220000008800 */
[----:B------:R-:W-:Y:S02]  /*1f4d0*/  MOV R0, 0x400 ;  /* 0x0000040000007802 */ /* 0x000fe40000000f00 */
[----:B------:R-:W-:Y:S02]  /*1f4e0*/  SHF.L.U32 R2, R6, 0x1f, RZ ;  /* 0x0000001f06027819 */ /* 0x000fe400000006ff */
[----:B0-----:R-:W-:-:S05]  /*1f4f0*/  LEA R0, R3, R0, 0x18 ;  /* 0x0000000003007211 */ /* 0x001fca00078ec0ff */
[----:B------:R-:W-:-:S04]  /*1f500*/  VIADD R0, R0, 0x38 ;  /* 0x0000003800007836 */ /* 0x000fc80000000000 */
[----:B------:R-:W-:-:S04]  /*1f510*/  IMAD R3, R7, 0x8, R0 ;  /* 0x0000000807037824 */ /* 0x000fc800078e0200 */
[----:B------:R-:W0:Y:S02]  /*1f520*/  SYNCS.PHASECHK.TRANS64.TRYWAIT P0, [R3+URZ], R2 ;  /* 0x00000002030075a7 */ /* 0x000e24000800017f */
[----:B0-----:R-:W-:Y:S05]  /*1f530*/  @!P0 BRA `(.L_x_511) ;  /* 0x0000000400748947 */ /* 0x001fea0003800000 */
.L_x_525:
[----:B------:R-:W-:-:S05]  /*1f540*/  VIADD R7, R7, 0x1 ;  /* 0x0000000107077836 */ /* 0x000fca0000000000 */
[----:B------:R-:W-:-:S04]  /*1f550*/  ISETP.NE.AND P0, PT, R7, 0x7, PT ;  /* 0x000000070700780c */ /* 0x000fc80003f05270 */
[----:B0-----:R-:W-:Y:S02]  /*1f560*/  SEL R3, RZ, 0x1, P0 ;  /* 0x00000001ff037807 */ /* 0x001fe40000000000 */
[----:B------:R-:W-:Y:S02]  /*1f570*/  SEL R7, R7, RZ, P0 ;  /* 0x000000ff07077207 */ /* 0x000fe40000000000 */
[----:B------:R-:W-:-:S03]  /*1f580*/  LOP3.LUT R6, R6, R3, RZ, 0x3c, !PT ;  /* 0x0000000306067212 */ /* 0x000fc600078e3cff */
[----:B------:R-:W-:Y:S01]  /*1f590*/  IMAD R3, R7, 0x8, R0 ;  /* 0x0000000807037824 */ /* 0x000fe200078e0200 */
[----:B------:R-:W-:-:S04]  /*1f5a0*/  SHF.L.U32 R2, R6, 0x1f, RZ ;  /* 0x0000001f06027819 */ /* 0x000fc800000006ff */
[----:B------:R-:W0:Y:S02]  /*1f5b0*/  SYNCS.PHASECHK.TRANS64.TRYWAIT P0, [R3+URZ], R2 ;  /* 0x00000002030075a7 */ /* 0x000e24000800017f */
[----:B0-----:R-:W-:Y:S05]  /*1f5c0*/  @!P0 BRA `(.L_x_512) ;  /* 0x0000000400648947 */ /* 0x001fea0003800000 */
.L_x_526:
[----:B0-----:R-:W-:-:S05]  /*1f5d0*/  VIADD R2, R7, 0x1 ;  /* 0x0000000107027836 */ /* 0x001fca0000000000 */
[----:B------:R-:W-:-:S04]  /*1f5e0*/  ISETP.NE.AND P0, PT, R2, 0x7, PT ;  /* 0x000000070200780c */ /* 0x000fc80003f05270 */
[----:B------:R-:W-:Y:S02]  /*1f5f0*/  SEL R3, RZ, 0x1, P0 ;  /* 0x00000001ff037807 */ /* 0x000fe40000000000 */
[----:B------:R-:W-:Y:S02]  /*1f600*/  SEL R5, R2, RZ, P0 ;  /* 0x000000ff02057207 */ /* 0x000fe40000000000 */
[----:B------:R-:W-:-:S03]  /*1f610*/  LOP3.LUT R6, R6, R3, RZ, 0x3c, !PT ;  /* 0x0000000306067212 */ /* 0x000fc600078e3cff */
[----:B------:R-:W-:Y:S01]  /*1f620*/  IMAD R3, R5, 0x8, R0 ;  /* 0x0000000805037824 */ /* 0x000fe200078e0200 */
[----:B------:R-:W-:-:S04]  /*1f630*/  SHF.L.U32 R2, R6, 0x1f, RZ ;  /* 0x0000001f06027819 */ /* 0x000fc800000006ff */
[----:B------:R-:W0:Y:S02]  /*1f640*/  SYNCS.PHASECHK.TRANS64.TRYWAIT P0, [R3+URZ], R2 ;  /* 0x00000002030075a7 */ /* 0x000e24000800017f */
[----:B0-----:R-:W-:Y:S05]  /*1f650*/  @!P0 BRA `(.L_x_513) ;  /* 0x0000000400548947 */ /* 0x001fea0003800000 */
.L_x_527:
        /* <DEDUP_REMOVED lines=9> */
.L_x_528:
        /* <DEDUP_REMOVED lines=9> */
.L_x_529:
        /* <DEDUP_REMOVED lines=9> */
.L_x_530:
[----:B0-----:R-:W-:-:S05]  /*1f810*/  VIADD R2, R5, 0x1 ;  /* 0x0000000105027836 */ /* 0x001fca0000000000 */
[----:B------:R-:W-:-:S04]  /*1f820*/  ISETP.NE.AND P0, PT, R2, 0x7, PT ;  /* 0x000000070200780c */ /* 0x000fc80003f05270 */
[----:B------:R-:W-:Y:S02]  /*1f830*/  SEL R4, RZ, 0x1, P0 ;  /* 0x00000001ff047807 */ /* 0x000fe40000000000 */
[----:B------:R-:W-:Y:S02]  /*1f840*/  SEL R3, R2, RZ, P0 ;  /* 0x000000ff02037207 */ /* 0x000fe40000000000 */
[----:B------:R-:W-:-:S03]  /*1f850*/  LOP3.LUT R4, R7, R4, RZ, 0x3c, !PT ;  /* 0x0000000407047212 */ /* 0x000fc600078e3cff */
[----:B------:R-:W-:Y:S01]  /*1f860*/  IMAD R3, R3, 0x8, R0 ;  /* 0x0000000803037824 */ /* 0x000fe200078e0200 */
[----:B------:R-:W-:-:S07]  /*1f870*/  SHF.L.U32 R0, R4, 0x1f, RZ ;  /* 0x0000001f04007819 */ /* 0x000fce00000006ff */
.L_x_517:
[----:B0-----:R0:W1:Y:S02]  /*1f880*/  SYNCS.PHASECHK.TRANS64.TRYWAIT P0, [R3+URZ], R0 ;  /* 0x00000000030075a7 */ /* 0x001064000800017f */
[----:B-1----:R-:W-:Y:S05]  /*1f890*/  @!P0 NANOSLEEP.SYNCS 0x989680 ;  /* 0x009896800000895d */ /* 0x002fea0003900000 */
[----:B------:R-:W1:Y:S02]  /*1f8a0*/  @!P0 SYNCS.PHASECHK.TRANS64 P0, [R3+URZ], R0 ;  /* 0x00000000030085a7 */ /* 0x000e64000800007f */
[----:B-1----:R-:W-:Y:S05]  /*1f8b0*/  @!P0 BRA `(.L_x_517) ;  /* 0xfffffffc00f08947 */ /* 0x002fea000383ffff */
.L_x_509:
[----:B------:R-:W-:Y:S05]  /*1f8c0*/  BSYNC B0 ;  /* 0x0000000000007941 */ /* 0x000fea0003800000 */
.L_x_508:
[----:B------:R-:W-:Y:S05]  /*1f8d0*/  EXIT ;  /* 0x000000000000794d */ /* 0x000fea0003800000 */
.L_x_21:
[----:B--2---:R-:W-:-:S04]  /*1f8e0*/  IMAD.U32 R3, RZ, RZ, UR12 ;  /* 0x0000000cff037e24 */ /* 0x004fc8000f8e00ff */
[----:B------:R2:W4:Y:S03]  /*1f8f0*/  SYNCS.PHASECHK.TRANS64.TRYWAIT P0, [R3+URZ], R0 ;  /* 0x00000000030075a7 */ /* 0x000526000800017f */
[----:B----4-:R-:W-:Y:S05]  /*1f900*/  @!P0 NANOSLEEP.SYNCS 0x989680 ;  /* 0x009896800000895d */ /* 0x010fea0003900000 */
[----:B------:R-:W4:Y:S02]  /*1f910*/  @!P0 SYNCS.PHASECHK.TRANS64 P0, [R3+URZ], R0 ;  /* 0x00000000030085a7 */ /* 0x000f24000800007f */
[----:B----4-:R-:W-:Y:S05]  /*1f920*/  @!P0 BRA `(.L_x_21) ;  /* 0xfffffffc00ec8947 */ /* 0x010fea000383ffff */
[----:B------:R-:W-:Y:S05]  /*1f930*/  BRA `(.L_x_20) ;  /* 0xfffffe30004c7947 */ /* 0x000fea000383ffff */
.L_x_27:
[----:B-----5:R2:W-:Y:S02]  /*1f940*/  STL [R1+0x36c], R0 ;  /* 0x00036c0001007387 */ /* 0x0205e40000100800 */
[----:B--2---:R-:W-:-:S04]  /*1f950*/  IMAD.U32 R0, RZ, RZ, UR14 ;  /* 0x0000000eff007e24 */ /* 0x004fc8000f8e00ff */
[----:B------:R2:W4:Y:S03]  /*1f960*/  SYNCS.PHASECHK.TRANS64.TRYWAIT P0, [R0+URZ], R13 ;  /* 0x0000000d000075a7 */ /* 0x000526000800017f */
[----:B----4-:R-:W-:Y:S05]  /*1f970*/  @!P0 NANOSLEEP.SYNCS 0x989680 ;  /* 0x009896800000895d */ /* 0x010fea0003900000 */
[----:B------:R2:W4:Y:S02]  /*1f980*/  @!P0 SYNCS.PHASECHK.TRANS64 P0, [R0+URZ], R13 ;  /* 0x0000000d000085a7 */ /* 0x000524000800007f */
[----:B--2---:R2:W5:Y:S02]  /*1f990*/  LDL.LU R0, [R1+0x36c] ;  /* 0x00036c0001007983 */ /* 0x0045640000300800 */
[----:B--2-4-:R-:W-:Y:S05]  /*1f9a0*/  @!P0 BRA `(.L_x_27) ;  /* 0xfffffffc00e48947 */ /* 0x014fea000383ffff */
[----:B------:R-:W-:Y:S05]  /*1f9b0*/  BRA `(.L_x_26) ;  /* 0xfffffe68003c7947 */ /* 0x000fea000383ffff */
.L_x_496:
[----:B------:R-:W-:Y:S01]  /*1f9c0*/  BSSY B1, `(.L_x_518) ;  /* 0x0000006000017945 */ /* 0x000fe20003800000 */
[----:B------:R-:W-:-:S07]  /*1f9d0*/  IMAD.MOV.U32 R2, RZ, RZ, -0x1 ;  /* 0xffffffffff027424 */ /* 0x000fce00078e00ff */
[----:B------:R-:W-:Y:S05]  /*1f9e0*/  WARPSYNC.COLLECTIVE R2, `(.L_x_519) ;  /* 0x00000000020c7348 */ /* 0x000fea0003c00000 */
[----:B------:R-:W-:Y:S02]  /*1f9f0*/  ELECT P0, UR62, PT ;  /* 0x00000000003e782f */ /* 0x000fe40003800000 */
[----:B------:R-:W-:Y:S01]  /*1fa00*/  MOV R2, UR62 ;  /* 0x0000003e00027c02 */ /* 0x000fe20008000f00 */
[----:B------:R-:W-:Y:S10]  /*1fa10*/  ENDCOLLECTIVE ;  /* 0x000000000000791b */ /* 0x000ff40003800000 */
.L_x_519:
[----:B------:R-:W-:Y:S05]  /*1fa20*/  BSYNC B1 ;  /* 0x0000000000017941 */ /* 0x000fea0003800000 */
.L_x_518:
[----:B------:R-:W-:Y:S05]  /*1fa30*/  BRA `(.L_x_520) ;  /* 0xffffffec00a47947 */ /* 0x000fea000383ffff */
.L_x_499:
[----:B0-----:R0:W1:Y:S02]  /*1fa40*/  SYNCS.PHASECHK.TRANS64.TRYWAIT P0, [R13+URZ+0x38], R12 ;  /* 0x0000380c0d0075a7 */ /* 0x001064000800017f */
[----:B-1----:R-:W-:Y:S05]  /*1fa50*/  @!P0 NANOSLEEP.SYNCS 0x989680 ;  /* 0x009896800000895d */ /* 0x002fea0003900000 */
[----:B------:R-:W1:Y:S02]  /*1fa60*/  @!P0 SYNCS.PHASECHK.TRANS64 P0, [R13+URZ+0x38], R12 ;  /* 0x0000380c0d0085a7 */ /* 0x000e64000800007f */
[----:B-1----:R-:W-:Y:S05]  /*1fa70*/  @!P0 BRA `(.L_x_499) ;  /* 0xfffffffc00f08947 */ /* 0x002fea000383ffff */
[----:B------:R-:W-:Y:S05]  /*1fa80*/  BRA `(.L_x_521) ;  /* 0xffffffec00d87947 */ /* 0x000fea000383ffff */
.L_x_507:
[----:B------:R-:W-:Y:S01]  /*1fa90*/  BSSY B0, `(.L_x_522) ;  /* 0x0000006000007945 */ /* 0x000fe20003800000 */
[----:B------:R-:W-:-:S07]  /*1faa0*/  IMAD.MOV.U32 R2, RZ, RZ, -0x1 ;  /* 0xffffffffff027424 */ /* 0x000fce00078e00ff */
[----:B------:R-:W-:Y:S05]  /*1fab0*/  WARPSYNC.COLLECTIVE R2, `(.L_x_523) ;  /* 0x00000000020c7348 */ /* 0x000fea0003c00000 */
[----:B------:R-:W-:Y:S02]  /*1fac0*/  ELECT P0, UR62, PT ;  /* 0x00000000003e782f */ /* 0x000fe40003800000 */
[----:B------:R-:W-:Y:S01]  /*1fad0*/  MOV R2, UR62 ;  /* 0x0000003e00027c02 */ /* 0x000fe20008000f00 */
[----:B------:R-:W-:Y:S10]  /*1fae0*/  ENDCOLLECTIVE ;  /* 0x000000000000791b */ /* 0x000ff40003800000 */
.L_x_523:
[----:B------:R-:W-:Y:S05]  /*1faf0*/  BSYNC B0 ;  /* 0x0000000000007941 */ /* 0x000fea0003800000 */
.L_x_522:
[----:B------:R-:W-:Y:S05]  /*1fb00*/  BRA `(.L_x_524) ;  /* 0xfffffff800507947 */ /* 0x000fea000383ffff */
.L_x_511:
[----:B0-----:R0:W1:Y:S02]  /*1fb10*/  SYNCS.PHASECHK.TRANS64.TRYWAIT P0, [R3+URZ], R2 ;  /* 0x00000002030075a7 */ /* 0x001064000800017f */
[----:B-1----:R-:W-:Y:S05]  /*1fb20*/  @!P0 NANOSLEEP.SYNCS 0x989680 ;  /* 0x009896800000895d */ /* 0x002fea0003900000 */
[----:B------:R-:W1:Y:S02]  /*1fb30*/  @!P0 SYNCS.PHASECHK.TRANS64 P0, [R3+URZ], R2 ;  /* 0x00000002030085a7 */ /* 0x000e64000800007f */
[----:B-1----:R-:W-:Y:S05]  /*1fb40*/  @!P0 BRA `(.L_x_511) ;  /* 0xfffffffc00f08947 */ /* 0x002fea000383ffff */
[----:B------:R-:W-:Y:S05]  /*1fb50*/  BRA `(.L_x_525) ;  /* 0xfffffff800787947 */ /* 0x000fea000383ffff */
.L_x_512:
[----:B0-----:R0:W1:Y:S02]  /*1fb60*/  SYNCS.PHASECHK.TRANS64.TRYWAIT P0, [R3+URZ], R2 ;  /* 0x00000002030075a7 */ /* 0x001064000800017f */
[----:B-1----:R-:W-:Y:S05]  /*1fb70*/  @!P0 NANOSLEEP.SYNCS 0x989680 ;  /* 0x009896800000895d */ /* 0x002fea0003900000 */
[----:B------:R-:W1:Y:S02]  /*1fb80*/  @!P0 SYNCS.PHASECHK.TRANS64 P0, [R3+URZ], R2 ;  /* 0x00000002030085a7 */ /* 0x000e64000800007f */
[----:B-1----:R-:W-:Y:S05]  /*1fb90*/  @!P0 BRA `(.L_x_512) ;  /* 0xfffffffc00f08947 */ /* 0x002fea000383ffff */
[----:B------:R-:W-:Y:S05]  /*1fba0*/  BRA `(.L_x_526) ;  /* 0xfffffff800887947 */ /* 0x000fea000383ffff */
.L_x_513:
[----:B0-----:R0:W1:Y:S02]  /*1fbb0*/  SYNCS.PHASECHK.TRANS64.TRYWAIT P0, [R3+URZ], R2 ;  /* 0x00000002030075a7 */ /* 0x001064000800017f */
[----:B-1----:R-:W-:Y:S05]  /*1fbc0*/  @!P0 NANOSLEEP.SYNCS 0x989680 ;  /* 0x009896800000895d */ /* 0x002fea0003900000 */
[----:B------:R-:W1:Y:S02]  /*1fbd0*/  @!P0 SYNCS.PHASECHK.TRANS64 P0, [R3+URZ], R2 ;  /* 0x00000002030085a7 */ /* 0x000e64000800007f */
[----:B-1----:R-:W-:Y:S05]  /*1fbe0*/  @!P0 BRA `(.L_x_513) ;  /* 0xfffffffc00f08947 */ /* 0x002fea000383ffff */
[----:B------:R-:W-:Y:S05]  /*1fbf0*/  BRA `(.L_x_527) ;  /* 0xfffffff800987947 */ /* 0x000fea000383ffff */
.L_x_514:
[----:B0-----:R0:W1:Y:S02]  /*1fc00*/  SYNCS.PHASECHK.TRANS64.TRYWAIT P0, [R3+URZ], R2 ;  /* 0x00000002030075a7 */ /* 0x001064000800017f */
[----:B-1----:R-:W-:Y:S05]  /*1fc10*/  @!P0 NANOSLEEP.SYNCS 0x989680 ;  /* 0x009896800000895d */ /* 0x002fea0003900000 */
[----:B------:R-:W1:Y:S02]  /*1fc20*/  @!P0 SYNCS.PHASECHK.TRANS64 P0, [R3+URZ], R2 ;  /* 0x00000002030085a7 */ /* 0x000e64000800007f */
[----:B-1----:R-:W-:Y:S05]  /*1fc30*/  @!P0 BRA `(.L_x_514) ;  /* 0xfffffffc00f08947 */ /* 0x002fea000383ffff */
[----:B------:R-:W-:Y:S05]  /*1fc40*/  BRA `(.L_x_528) ;  /* 0xfffffff800a87947 */ /* 0x000fea000383ffff */
.L_x_515:
[----:B0-----:R0:W1:Y:S02]  /*1fc50*/  SYNCS.PHASECHK.TRANS64.TRYWAIT P0, [R3+URZ], R2 ;  /* 0x00000002030075a7 */ /* 0x001064000800017f */
[----:B-1----:R-:W-:Y:S05]  /*1fc60*/  @!P0 NANOSLEEP.SYNCS 0x989680 ;  /* 0x009896800000895d */ /* 0x002fea0003900000 */
[----:B------:R-:W1:Y:S02]  /*1fc70*/  @!P0 SYNCS.PHASECHK.TRANS64 P0, [R3+URZ], R2 ;  /* 0x00000002030085a7 */ /* 0x000e64000800007f */
[----:B-1----:R-:W-:Y:S05]  /*1fc80*/  @!P0 BRA `(.L_x_515) ;  /* 0xfffffffc00f08947 */ /* 0x002fea000383ffff */
[----:B------:R-:W-:Y:S05]  /*1fc90*/  BRA `(.L_x_529) ;  /* 0xfffffff800b87947 */ /* 0x000fea000383ffff */
.L_x_516:
[----:B0-----:R0:W1:Y:S02]  /*1fca0*/  SYNCS.PHASECHK.TRANS64.TRYWAIT P0, [R3+URZ], R2 ;  /* 0x00000002030075a7 */ /* 0x001064000800017f */
[----:B-1----:R-:W-:Y:S05]  /*1fcb0*/  @!P0 NANOSLEEP.SYNCS 0x989680 ;  /* 0x009896800000895d */ /* 0x002fea0003900000 */
[----:B------:R-:W1:Y:S02]  /*1fcc0*/  @!P0 SYNCS.PHASECHK.TRANS64 P0, [R3+URZ], R2 ;  /* 0x00000002030085a7 */ /* 0x000e64000800007f */
[----:B-1----:R-:W-:Y:S05]  /*1fcd0*/  @!P0 BRA `(.L_x_516) ;  /* 0xfffffffc00f08947 */ /* 0x002fea000383ffff */
[----:B------:R-:W-:Y:S05]  /*1fce0*/  BRA `(.L_x_530) ;  /* 0xfffffff800c87947 */ /* 0x000fea000383ffff */
.L_x_531:
[----:B------:R-:W-:-:S00]  /*1fcf0*/  BRA `(.L_x_531) ;  /* 0xfffffffc00fc7947 */ /* 0x000fc0000383ffff */
[----:B------:R-:W-:-:S00]  /*1fd00*/  NOP ;  /* 0x0000000000007918 */ /* 0x000fc00000000000 */
[----:B------:R-:W-:-:S00]  /*1fd10*/  NOP ;  /* 0x0000000000007918 */ /* 0x000fc00000000000 */
[----:B------:R-:W-:-:S00]  /*1fd20*/  NOP ;  /* 0x0000000000007918 */ /* 0x000fc00000000000 */
[----:B------:R-:W-:-:S00]  /*1fd30*/  NOP ;  /* 0x0000000000007918 */ /* 0x000fc00000000000 */
[----:B------:R-:W-:-:S00]  /*1fd40*/  NOP ;  /* 0x0000000000007918 */ /* 0x000fc00000000000 */
[----:B------:R-:W-:-:S00]  /*1fd50*/  NOP ;  /* 0x0000000000007918 */ /* 0x000fc00000000000 */
[----:B------:R-:W-:-:S00]  /*1fd60*/  NOP ;  /* 0x0000000000007918 */ /* 0x000fc00000000000 */
[----:B------:R-:W-:-:S00]  /*1fd70*/  NOP ;  /* 0x0000000000007918 */ /* 0x000fc00000000000 */
.L_x_532:


//--------------------- .nv.shared._ZN7cutlass13device_kernelINS_4gemm6kernel13GemmUniversalIN4cute5tupleIJiiiiEEENS1_10collective13CollectiveMmaINS1_37MainloopSm90TmaGmmaWarpSpecializedFP8ILi7ENS5_IJNS4_1CILi2EEENSA_ILi1EEESC_EEENS1_35KernelTmaWarpSpecializedCooperativeEEENS5_IJNSA_ILi256EEENSA_ILi224EEENSA_ILi64EEEEEENS_12float_e4m3_tENS5_IJlSC_lEEESK_SL_NS4_8TiledMMAINS4_8MMA_AtomIJNS4_4SM904GMMA30MMA_64x32x32_F32E4M3E4M3_SS_TNILNSP_7ScaleInE1ELSR_1EEEEEENS4_6LayoutISD_NS5_IJSC_NSA_ILi0EEESV_EEEEENS5_IJNS4_10UnderscoreESY_SY_EEEEENS4_13SM90_TMA_LOADENS4_14ComposedLayoutINS4_7SwizzleILi2ELi4ELi3EEENS4_18smem_ptr_flag_bitsILi8EEENSU_INS5_IJNSA_ILi8EEESI_EEENS5_IJSI_SC_EEEEEEEvNS4_8identityENS4_23SM90_TMA_LOAD_MULTICASTES1B_vS1C_EENS_8epilogue10collective6detail29Sm90TmaWarpSpecializedAdapterINS1G_15DefaultEpilogueISK_SL_SL_NS1F_6thread17LinearCombinationISK_Li1EffLNS1K_9ScaleType4KindE0ELNS_15FloatRoundStyleE2ESK_EENS1_15EpilogueDefaultEEEEEvvEEEEvNT_6ParamsE --------------------------
	.section	.nv.shared._ZN7cutlass13device_kernelINS_4gemm6kernel13GemmUniversalIN4cute5tupleIJiiiiEEENS1_10collective13CollectiveMmaINS1_37MainloopSm90TmaGmmaWarpSpecializedFP8ILi7ENS5_IJNS4_1CILi2EEENSA_ILi1EEESC_EEENS1_35KernelTmaWarpSpecializedCooperativeEEENS5_IJNSA_ILi256EEENSA_ILi224EEENSA_ILi64EEEEEENS_12float_e4m3_tENS5_IJlSC_lEEESK_SL_NS4_8TiledMMAINS4_8MMA_AtomIJNS4_4SM904GMMA30MMA_64x32x32_F32E4M3E4M3_SS_TNILNSP_7ScaleInE1ELSR_1EEEEEENS4_6LayoutISD_NS5_IJSC_NSA_ILi0EEESV_EEEEENS5_IJNS4_10UnderscoreESY_SY_EEEEENS4_13SM90_TMA_LOADENS4_14ComposedLayoutINS4_7SwizzleILi2ELi4ELi3EEENS4_18smem_ptr_flag_bitsILi8EEENSU_INS5_IJNSA_ILi8EEESI_EEENS5_IJSI_SC_EEEEEEEvNS4_8identityENS4_23SM90_TMA_LOAD_MULTICASTES1B_vS1C_EENS_8epilogue10collective6detail29Sm90TmaWarpSpecializedAdapterINS1G_15DefaultEpilogueISK_SL_SL_NS1F_6thread17LinearCombinationISK_Li1EffLNS1K_9ScaleType4KindE0ELNS_15FloatRoundStyleE2ESK_EENS1_15EpilogueDefaultEEEEEvvEEEEvNT_6ParamsE,"aw",@nobits
	.sectionflags	@""
	.align	16
	.zero		1024


//--------------------- .nv.shared.reserved.0     --------------------------
	.section	.nv.shared.reserved.0,"aw",@nobits
	.weak		__nv_reservedSMEM_offset_0_alias
	.size		__nv_reservedSMEM_offset_0_alias, 0, 0
	.other		__nv_reservedSMEM_offset_0_alias,@"STO_CUDA_RESERVED_SHARED STV_DEFAULT"
__nv_reservedSMEM_offset_0_alias:
	.zero		0


//--------------------- .nv.global                --------------------------
	.section	.nv.global,"aw",@nobits
.nv.global:
	.type		_ZN40_INTERNAL_ceac04ce_4_k_cu_636b2d63_116354cute1_E,@object
	.size		_ZN40_INTERNAL_ceac04ce_4_k_cu_636b2d63_116354cute1_E,(_ZN40_INTERNAL_ceac04ce_4_k_cu_636b2d63_116354cuda3std3__45__cpo6cbeginE - _ZN40_INTERNAL_ceac04ce_4_k_cu_636b2d63_116354cute1_E)
_ZN40_INTERNAL_ceac04ce_4_k_cu_636b2d63_116354cute1_E:
	.zero		1
	.type		_ZN40_INTERNAL_ceac04ce_4_k_cu_636b2d63_116354cuda3std3__45__cpo6cbeginE,@object
	.size		_ZN40_INTERNAL_ceac04ce_4_k_cu_636b2d63_116354cuda3std3__45__cpo6cbeginE,(_ZN40_INTERNAL_ceac04ce_4_k_cu_636b2d63_116354cuda3std3__48in_placeE - _ZN40_INTERNAL_ceac04ce_4_k_cu_636b2d63_116354cuda3std3__45__cpo6cbeginE)
_ZN40_INTERNAL_ceac04ce_4_k_cu_636b2d63_116354cuda3std3__45__cpo6cbeginE:
	.zero		1
	.type		_ZN40_INTERNAL_ceac04ce_4_k_cu_636b2d63_116354cuda3std3__48in_placeE,@object
	.size		_ZN40_INTERNAL_ceac04ce_4_k_cu_636b2d63_116354cuda3std3__48in_placeE,(_ZN40_INTERNAL_ceac04ce_4_k_cu_636b2d63_116354cuda3std6ranges3__45__cpo9iter_moveE - _ZN40_INTERNAL_ceac04ce_4_k_cu_636b2d63_116354cuda3std3__48in_placeE)
_ZN40_INTERNAL_ceac04ce_4_k_cu_636b2d63_116354cuda3std3__48in_placeE:
	.zero		1
	.type		_ZN40_INTERNAL_ceac04ce_4_k_cu_636b2d63_116354cuda3std6ranges3__45__cpo9iter_moveE,@object
	.size		_ZN40_INTERNAL_ceac04ce_4_k_cu_636b2d63_116354cuda3std6ranges3__45__cpo9iter_moveE,(_ZN40_INTERNAL_ceac04ce_4_k_cu_636b2d63_116354cuda3std3__45__cpo5beginE - _ZN40_INTERNAL_ceac04ce_4_k_cu_636b2d63_116354cuda3std6ranges3__45__cpo9iter_moveE)
_ZN40_INTERNAL_ceac04ce_4_k_cu_636b2d63_116354cuda3std6ranges3__45__cpo9iter_moveE:
	.zero		1
	.type		_ZN40_INTERNAL_ceac04ce_4_k_cu_636b2d63_116354cuda3std3__45__cpo5beginE,@object
	.size		_ZN40_INTERNAL_ceac04ce_4_k_cu_636b2d63_116354cuda3std3__45__cpo5beginE,(_ZN40_INTERNAL_ceac04ce_4_k_cu_636b2d63_116354cuda3std3__442_GLOBAL__N__ceac04ce_4_k_cu_636b2d63_116356ignoreE - _ZN40_INTERNAL_ceac04ce_4_k_cu_636b2d63_116354cuda3std3__45__cpo5beginE)
_ZN40_INTERNAL_ceac04ce_4_k_cu_636b2d63_116354cuda3std3__45__cpo5beginE:
	.zero		1
	.type		_ZN40_INTERNAL_ceac04ce_4_k_cu_636b2d63_116354cuda3std3__442_GLOBAL__N__ceac04ce_4_k_cu_636b2d63_116356ignoreE,@object
	.size		_ZN40_INTERNAL_ceac04ce_4_k_cu_636b2d63_116354cuda3std3__442_GLOBAL__N__ceac04ce_4_k_cu_636b2d63_116356ignoreE,(_ZN40_INTERNAL_ceac04ce_4_k_cu_636b2d63_116354cute7productE - _ZN40_INTERNAL_ceac04ce_4_k_cu_636b2d63_116354cuda3std3__442_GLOBAL__N__ceac04ce_4_k_cu_636b2d63_116356ignoreE)
_ZN40_INTERNAL_ceac04ce_4_k_cu_636b2d63_116354cuda3std3__442_GLOBAL__N__ceac04ce_4_k_cu_636b2d63_116356ignoreE:
	.zero		1
	.type		_ZN40_INTERNAL_ceac04ce_4_k_cu_636b2d63_116354cute7productE,@object
	.size		_ZN40_INTERNAL_ceac04ce_4_k_cu_636b2d63_116354cute7productE,(_ZN40_INTERNAL_ceac04ce_4_k_cu_636b2d63_116354cuda3std3__45__cpo3endE - _ZN40_INTERNAL_ceac04ce_4_k_cu_636b2d63_116354cute7productE)
_ZN40_INTERNAL_ceac04ce_4_k_cu_636b2d63_116354cute7productE:
	.zero		1
	.type		_ZN40_INTERNAL_ceac04ce_4_k_cu_636b2d63_116354cuda3std3__45__cpo3endE,@object
	.size		_ZN40_INTERNAL_ceac04ce_4_k_cu_636b2d63_116354cuda3std3__45__cpo3endE,(_ZN40_INTERNAL_ceac04ce_4_k_cu_636b2d63_116354cuda3std3__419piecewise_constructE - _ZN40_INTERNAL_ceac04ce_4_k_cu_636b2d63_116354cuda3std3__45__cpo3endE)
_ZN40_INTERNAL_ceac04ce_4_k_cu_636b2d63_116354cuda3std3__45__cpo3endE:
	.zero		1
	.type		_ZN40_INTERNAL_ceac04ce_4_k_cu_636b2d63_116354cuda3std3__419piecewise_constructE,@object
	.size		_ZN40_INTERNAL_ceac04ce_4_k_cu_636b2d63_116354cuda3std3__419piecewise_constructE,(_ZN40_INTERNAL_ceac04ce_4_k_cu_636b2d63_116354cuda3std3__45__cpo4cendE - _ZN40_INTERNAL_ceac04ce_4_k_cu_636b2d63_116354cuda3std3__419piecewise_constructE)
_ZN40_INTERNAL_ceac04ce_4_k_cu_636b2d63_116354cuda3std3__419piecewise_constructE:
	.zero		1
	.type		_ZN40_INTERNAL_ceac04ce_4_k_cu_636b2d63_116354cuda3std3__45__cpo4cendE,@object
	.size		_ZN40_INTERNAL_ceac04ce_4_k_cu_636b2d63_116354cuda3std3__45__cpo4cendE,(_ZN40_INTERNAL_ceac04ce_4_k_cu_636b2d63_116354cuda3std6ranges3__45__cpo4swapE - _ZN40_INTERNAL_ceac04ce_4_k_cu_636b2d63_116354cuda3std3__45__cpo4cendE)
_ZN40_INTERNAL_ceac04ce_4_k_cu_636b2d63_116354cuda3std3__45__cpo4cendE:
	.zero		1
	.type		_ZN40_INTERNAL_ceac04ce_4_k_cu_636b2d63_116354cuda3std6ranges3__45__cpo4swapE,@object
	.size		_ZN40_INTERNAL_ceac04ce_4_k_cu_636b2d63_116354cuda3std6ranges3__45__cpo4swapE,(.L_7 - _ZN40_INTERNAL_ceac04ce_4_k_cu_636b2d63_116354cuda3std6ranges3__45__cpo4swapE)
_ZN40_INTERNAL_ceac04ce_4_k_cu_636b2d63_116354cuda3std6ranges3__45__cpo4swapE:
	.zero		1
.L_7:


//--------------------- .nv.constant0._ZN7cutlass13device_kernelINS_4gemm6kernel13GemmUniversalIN4cute5tupleIJiiiiEEENS1_10collective13CollectiveMmaINS1_37MainloopSm90TmaGmmaWarpSpecializedFP8ILi7ENS5_IJNS4_1CILi2EEENSA_ILi1EEESC_EEENS1_35KernelTmaWarpSpecializedCooperativeEEENS5_IJNSA_ILi256EEENSA_ILi224EEENSA_ILi64EEEEEENS_12float_e4m3_tENS5_IJlSC_lEEESK_SL_NS4_8TiledMMAINS4_8MMA_AtomIJNS4_4SM904GMMA30MMA_64x32x32_F32E4M3E4M3_SS_TNILNSP_7ScaleInE1ELSR_1EEEEEENS4_6LayoutISD_NS5_IJSC_NSA_ILi0EEESV_EEEEENS5_IJNS4_10UnderscoreESY_SY_EEEEENS4_13SM90_TMA_LOADENS4_14ComposedLayoutINS4_7SwizzleILi2ELi4ELi3EEENS4_18smem_ptr_flag_bitsILi8EEENSU_INS5_IJNSA_ILi8EEESI_EEENS5_IJSI_SC_EEEEEEEvNS4_8identityENS4_23SM90_TMA_LOAD_MULTICASTES1B_vS1C_EENS_8epilogue10collective6detail29Sm90TmaWarpSpecializedAdapterINS1G_15DefaultEpilogueISK_SL_SL_NS1F_6thread17LinearCombinationISK_Li1EffLNS1K_9ScaleType4KindE0ELNS_15FloatRoundStyleE2ESK_EENS1_15EpilogueDefaultEEEEEvvEEEEvNT_6ParamsE --------------------------
	.section	.nv.constant0._ZN7cutlass13device_kernelINS_4gemm6kernel13GemmUniversalIN4cute5tupleIJiiiiEEENS1_10collective13CollectiveMmaINS1_37MainloopSm90TmaGmmaWarpSpecializedFP8ILi7ENS5_IJNS4_1CILi2EEENSA_ILi1EEESC_EEENS1_35KernelTmaWarpSpecializedCooperativeEEENS5_IJNSA_ILi256EEENSA_ILi224EEENSA_ILi64EEEEEENS_12float_e4m3_tENS5_IJlSC_lEEESK_SL_NS4_8TiledMMAINS4_8MMA_AtomIJNS4_4SM904GMMA30MMA_64x32x32_F32E4M3E4M3_SS_TNILNSP_7ScaleInE1ELSR_1EEEEEENS4_6LayoutISD_NS5_IJSC_NSA_ILi0EEESV_EEEEENS5_IJNS4_10UnderscoreESY_SY_EEEEENS4_13SM90_TMA_LOADENS4_14ComposedLayoutINS4_7SwizzleILi2ELi4ELi3EEENS4_18smem_ptr_flag_bitsILi8EEENSU_INS5_IJNSA_ILi8EEESI_EEENS5_IJSI_SC_EEEEEEEvNS4_8identityENS4_23SM90_TMA_LOAD_MULTICASTES1B_vS1C_EENS_8epilogue10collective6detail29Sm90TmaWarpSpecializedAdapterINS1G_15DefaultEpilogueISK_SL_SL_NS1F_6thread17LinearCombinationISK_Li1EffLNS1K_9ScaleType4KindE0ELNS_15FloatRoundStyleE2ESK_EENS1_15EpilogueDefaultEEEEEvvEEEEvNT_6ParamsE,"a",@progbits
	.sectionflags	@""
	.align	4
.nv.constant0._ZN7cutlass13device_kernelINS_4gemm6kernel13GemmUniversalIN4cute5tupleIJiiiiEEENS1_10collective13CollectiveMmaINS1_37MainloopSm90TmaGmmaWarpSpecializedFP8ILi7ENS5_IJNS4_1CILi2EEENSA_ILi1EEESC_EEENS1_35KernelTmaWarpSpecializedCooperativeEEENS5_IJNSA_ILi256EEENSA_ILi224EEENSA_ILi64EEEEEENS_12float_e4m3_tENS5_IJlSC_lEEESK_SL_NS4_8TiledMMAINS4_8MMA_AtomIJNS4_4SM904GMMA30MMA_64x32x32_F32E4M3E4M3_SS_TNILNSP_7ScaleInE1ELSR_1EEEEEENS4_6LayoutISD_NS5_IJSC_NSA_ILi0EEESV_EEEEENS5_IJNS4_10UnderscoreESY_SY_EEEEENS4_13SM90_TMA_LOADENS4_14ComposedLayoutINS4_7SwizzleILi2ELi4ELi3EEENS4_18smem_ptr_flag_bitsILi8EEENSU_INS5_IJNSA_ILi8EEESI_EEENS5_IJSI_SC_EEEEEEEvNS4_8identityENS4_23SM90_TMA_LOAD_MULTICASTES1B_vS1C_EENS_8epilogue10collective6detail29Sm90TmaWarpSpecializedAdapterINS1G_15DefaultEpilogueISK_SL_SL_NS1F_6thread17LinearCombinationISK_Li1EffLNS1K_9ScaleType4KindE0ELNS_15FloatRoundStyleE2ESK_EENS1_15EpilogueDefaultEEEEEvvEEEEvNT_6ParamsE:
	.zero		1664


//--------------------- SYMBOLS --------------------------

	.type		.nv.reservedSmem.offset0,@object
	.size		.nv.reservedSmem.offset0,0x4
